	.target	sm_100a

	.elftype	@"ET_EXEC"


//--------------------- .note.nv.tkinfo           --------------------------
	.section	.note.nv.tkinfo,"",@"SHT_NOTE"
	.sectionflags	@"SHF_NOTE_NV_TKINFO"
	.tkinfo
        /*0018*/ 	.word	0x00000002
        /*0030*/ 	.string	""
        /*0030*/ 	.string	"ptxas"
        /*0030*/ 	.string	"Cuda compilation tools, release 13.0, V13.0.88"
        /*0030*/ 	.string	"Build cuda_13.0.r13.0/compiler.36424714_0"
        /*0030*/ 	.string	"-arch sm_100a -m 64 "



//--------------------- .note.nv.cuinfo           --------------------------
	.section	.note.nv.cuinfo,"",@"SHT_NOTE"
	.sectionflags	@"SHF_NOTE_NV_CUINFO"
        /*0018*/ 	.short	0x0002
        /*001a*/ 	.short	0x0064
        /*001c*/ 	.short	0x0082
	.zero		2


//--------------------- .nv.info                  --------------------------
	.section	.nv.info,"",@"SHT_CUDA_INFO"
	.align	4


	//----- nvinfo : EIATTR_REGCOUNT
	.align		4
        /*0000*/ 	.byte	0x04, 0x2f
        /*0002*/ 	.short	(.L_19 - .L_18)
	.align		4
.L_18:
        /*0004*/ 	.word	index@(_ZN7cutlass13device_kernelINS_4gemm6kernel13GemmUniversalIN4cute5tupleIJiiiiEEENS1_10collective13CollectiveMmaINS1_35MainloopSm100TmaUmmaWarpSpecializedILi4ELi2ELi4ENS5_IJNS4_1CILi1EEESB_SB_EEEEENS5_IJNSA_ILi64EEESE_NSA_ILi32EEEEEENS_12float_e5m2_tENS5_IJlSB_lEEESH_SI_NS4_8TiledMMAINS4_8MMA_AtomIJNS4_10MMA_TraitsINS4_19SM100_MMA_F8F6F4_SSEJSH_SH_fSE_SE_NS4_17integral_constantINS4_4UMMA5MajorELSP_0EEESQ_NSN_INSO_7ScaleInELSR_0EEESS_EEEEEENS4_6LayoutISC_NS5_IJNSA_ILi0EEESW_SW_EEEEENS5_IJNS4_10UnderscoreESZ_SZ_EEEEENS4_13SM90_TMA_LOADENS4_14ComposedLayoutINS4_7SwizzleILi1ELi4ELi3EEENS4_18smem_ptr_flag_bitsILi8EEENSV_INS5_IJNSA_ILi8EEESF_EEENS5_IJSF_SB_EEEEEEEvNS4_8identityES12_S1C_vS1D_EENS_8epilogue10collective18CollectiveEpilogueINS1F_23Sm100TmaWarpSpecializedILi1ELi1ELi32ELb0ELb0EEEJSG_NS5_IJNSV_ISE_SB_EES1K_EEESH_SI_SH_SI_NS1F_6fusion15FusionCallbacksIS1J_NS1M_17LinearCombinationISH_fSH_fLNS_15FloatRoundStyleE2EEESG_S1L_JEEENS4_5SM1004TMEM4LOAD26SM100_TMEM_LOAD_16dp32b32xES12_NS13_INS14_ILi2ELi4ELi3EEES17_NSV_INS5_IJS18_SE_EEENS5_IJSE_SB_EEEEEEENS4_39AutoVectorizingCopyWithAssumedAlignmentILi128EEENS4_14SM90_TMA_STOREES20_S22_S22_EEEvvEEEEvNT_6ParamsE)
        /*0008*/ 	.word	0x00000078


	//----- nvinfo : EIATTR_FRAME_SIZE
	.align		4
.L_19:
        /*000c*/ 	.byte	0x04, 0x11
        /*000e*/ 	.short	(.L_21 - .L_20)
	.align		4
.L_20:
        /*0010*/ 	.word	index@($__internal_2_$__cuda_sm10x_tcgen05_guardrail_trap_unallocated_columns_being_dealloced)
        /*0014*/ 	.word	0x00000000


	//----- nvinfo : EIATTR_FRAME_SIZE
	.align		4
.L_21:
        /*0018*/ 	.byte	0x04, 0x11
        /*001a*/ 	.short	(.L_23 - .L_22)
	.align		4
.L_22:
        /*001c*/ 	.word	index@($__internal_1_$__cuda_sm10x_tcgen05_guardrail_trap_phase_invalid_during_alloc)
        /*0020*/ 	.word	0x00000000


	//----- nvinfo : EIATTR_FRAME_SIZE
	.align		4
.L_23:
        /*0024*/ 	.byte	0x04, 0x11
        /*0026*/ 	.short	(.L_25 - .L_24)
	.align		4
.L_24:
        /*0028*/ 	.word	index@($__internal_0_$__cuda_sm10x_tcgen05_guardrail_trap_col_being_dealloced_not_returned_by_alloc)
        /*002c*/ 	.word	0x00000000


	//----- nvinfo : EIATTR_FRAME_SIZE
	.align		4
.L_25:
        /*0030*/ 	.byte	0x04, 0x11
        /*0032*/ 	.short	(.L_27 - .L_26)
	.align		4
.L_26:
        /*0034*/ 	.word	index@(_ZN7cutlass13device_kernelINS_4gemm6kernel13GemmUniversalIN4cute5tupleIJiiiiEEENS1_10collective13CollectiveMmaINS1_35MainloopSm100TmaUmmaWarpSpecializedILi4ELi2ELi4ENS5_IJNS4_1CILi1EEESB_SB_EEEEENS5_IJNSA_ILi64EEESE_NSA_ILi32EEEEEENS_12float_e5m2_tENS5_IJlSB_lEEESH_SI_NS4_8TiledMMAINS4_8MMA_AtomIJNS4_10MMA_TraitsINS4_19SM100_MMA_F8F6F4_SSEJSH_SH_fSE_SE_NS4_17integral_constantINS4_4UMMA5MajorELSP_0EEESQ_NSN_INSO_7ScaleInELSR_0EEESS_EEEEEENS4_6LayoutISC_NS5_IJNSA_ILi0EEESW_SW_EEEEENS5_IJNS4_10UnderscoreESZ_SZ_EEEEENS4_13SM90_TMA_LOADENS4_14ComposedLayoutINS4_7SwizzleILi1ELi4ELi3EEENS4_18smem_ptr_flag_bitsILi8EEENSV_INS5_IJNSA_ILi8EEESF_EEENS5_IJSF_SB_EEEEEEEvNS4_8identityES12_S1C_vS1D_EENS_8epilogue10collective18CollectiveEpilogueINS1F_23Sm100TmaWarpSpecializedILi1ELi1ELi32ELb0ELb0EEEJSG_NS5_IJNSV_ISE_SB_EES1K_EEESH_SI_SH_SI_NS1F_6fusion15FusionCallbacksIS1J_NS1M_17LinearCombinationISH_fSH_fLNS_15FloatRoundStyleE2EEESG_S1L_JEEENS4_5SM1004TMEM4LOAD26SM100_TMEM_LOAD_16dp32b32xES12_NS13_INS14_ILi2ELi4ELi3EEES17_NSV_INS5_IJS18_SE_EEENS5_IJSE_SB_EEEEEEENS4_39AutoVectorizingCopyWithAssumedAlignmentILi128EEENS4_14SM90_TMA_STOREES20_S22_S22_EEEvvEEEEvNT_6ParamsE)
        /*0038*/ 	.word	0x00000000


	//----- nvinfo : EIATTR_MIN_STACK_SIZE
	.align		4
.L_27:
        /*003c*/ 	.byte	0x04, 0x12
        /*003e*/ 	.short	(.L_29 - .L_28)
	.align		4
.L_28:
        /*0040*/ 	.word	index@(_ZN7cutlass13device_kernelINS_4gemm6kernel13GemmUniversalIN4cute5tupleIJiiiiEEENS1_10collective13CollectiveMmaINS1_35MainloopSm100TmaUmmaWarpSpecializedILi4ELi2ELi4ENS5_IJNS4_1CILi1EEESB_SB_EEEEENS5_IJNSA_ILi64EEESE_NSA_ILi32EEEEEENS_12float_e5m2_tENS5_IJlSB_lEEESH_SI_NS4_8TiledMMAINS4_8MMA_AtomIJNS4_10MMA_TraitsINS4_19SM100_MMA_F8F6F4_SSEJSH_SH_fSE_SE_NS4_17integral_constantINS4_4UMMA5MajorELSP_0EEESQ_NSN_INSO_7ScaleInELSR_0EEESS_EEEEEENS4_6LayoutISC_NS5_IJNSA_ILi0EEESW_SW_EEEEENS5_IJNS4_10UnderscoreESZ_SZ_EEEEENS4_13SM90_TMA_LOADENS4_14ComposedLayoutINS4_7SwizzleILi1ELi4ELi3EEENS4_18smem_ptr_flag_bitsILi8EEENSV_INS5_IJNSA_ILi8EEESF_EEENS5_IJSF_SB_EEEEEEEvNS4_8identityES12_S1C_vS1D_EENS_8epilogue10collective18CollectiveEpilogueINS1F_23Sm100TmaWarpSpecializedILi1ELi1ELi32ELb0ELb0EEEJSG_NS5_IJNSV_ISE_SB_EES1K_EEESH_SI_SH_SI_NS1F_6fusion15FusionCallbacksIS1J_NS1M_17LinearCombinationISH_fSH_fLNS_15FloatRoundStyleE2EEESG_S1L_JEEENS4_5SM1004TMEM4LOAD26SM100_TMEM_LOAD_16dp32b32xES12_NS13_INS14_ILi2ELi4ELi3EEES17_NSV_INS5_IJS18_SE_EEENS5_IJSE_SB_EEEEEEENS4_39AutoVectorizingCopyWithAssumedAlignmentILi128EEENS4_14SM90_TMA_STOREES20_S22_S22_EEEvvEEEEvNT_6ParamsE)
        /*0044*/ 	.word	0x00000000
.L_29:


//--------------------- .nv.compat                --------------------------
	.section	.nv.compat,"",@"SHT_CUDA_COMPAT_INFO"
	.align	4
        /*0000*/ 	.byte	0x02, 0x09, 0x01, 0x00, 0x02, 0x02, 0x02, 0x00, 0x02, 0x05, 0x05, 0x00, 0x03, 0x07, 0x01, 0x01
        /*0010*/ 	.byte	0x02, 0x03, 0x01, 0x00, 0x02, 0x06, 0x01, 0x00, 0x04, 0x0b, 0x08, 0x00, 0x09, 0x00, 0x00, 0x00
        /*0020*/ 	.byte	0x00, 0x00, 0x00, 0x00


//--------------------- .nv.info._ZN7cutlass13device_kernelINS_4gemm6kernel13GemmUniversalIN4cute5tupleIJiiiiEEENS1_10collective13CollectiveMmaINS1_35MainloopSm100TmaUmmaWarpSpecializedILi4ELi2ELi4ENS5_IJNS4_1CILi1EEESB_SB_EEEEENS5_IJNSA_ILi64EEESE_NSA_ILi32EEEEEENS_12float_e5m2_tENS5_IJlSB_lEEESH_SI_NS4_8TiledMMAINS4_8MMA_AtomIJNS4_10MMA_TraitsINS4_19SM100_MMA_F8F6F4_SSEJSH_SH_fSE_SE_NS4_17integral_constantINS4_4UMMA5MajorELSP_0EEESQ_NSN_INSO_7ScaleInELSR_0EEESS_EEEEEENS4_6LayoutISC_NS5_IJNSA_ILi0EEESW_SW_EEEEENS5_IJNS4_10UnderscoreESZ_SZ_EEEEENS4_13SM90_TMA_LOADENS4_14ComposedLayoutINS4_7SwizzleILi1ELi4ELi3EEENS4_18smem_ptr_flag_bitsILi8EEENSV_INS5_IJNSA_ILi8EEESF_EEENS5_IJSF_SB_EEEEEEEvNS4_8identityES12_S1C_vS1D_EENS_8epilogue10collective18CollectiveEpilogueINS1F_23Sm100TmaWarpSpecializedILi1ELi1ELi32ELb0ELb0EEEJSG_NS5_IJNSV_ISE_SB_EES1K_EEESH_SI_SH_SI_NS1F_6fusion15FusionCallbacksIS1J_NS1M_17LinearCombinationISH_fSH_fLNS_15FloatRoundStyleE2EEESG_S1L_JEEENS4_5SM1004TMEM4LOAD26SM100_TMEM_LOAD_16dp32b32xES12_NS13_INS14_ILi2ELi4ELi3EEES17_NSV_INS5_IJS18_SE_EEENS5_IJSE_SB_EEEEEEENS4_39AutoVectorizingCopyWithAssumedAlignmentILi128EEENS4_14SM90_TMA_STOREES20_S22_S22_EEEvvEEEEvNT_6ParamsE --------------------------
	.section	.nv.info._ZN7cutlass13device_kernelINS_4gemm6kernel13GemmUniversalIN4cute5tupleIJiiiiEEENS1_10collective13CollectiveMmaINS1_35MainloopSm100TmaUmmaWarpSpecializedILi4ELi2ELi4ENS5_IJNS4_1CILi1EEESB_SB_EEEEENS5_IJNSA_ILi64EEESE_NSA_ILi32EEEEEENS_12float_e5m2_tENS5_IJlSB_lEEESH_SI_NS4_8TiledMMAINS4_8MMA_AtomIJNS4_10MMA_TraitsINS4_19SM100_MMA_F8F6F4_SSEJSH_SH_fSE_SE_NS4_17integral_constantINS4_4UMMA5MajorELSP_0EEESQ_NSN_INSO_7ScaleInELSR_0EEESS_EEEEEENS4_6LayoutISC_NS5_IJNSA_ILi0EEESW_SW_EEEEENS5_IJNS4_10UnderscoreESZ_SZ_EEEEENS4_13SM90_TMA_LOADENS4_14ComposedLayoutINS4_7SwizzleILi1ELi4ELi3EEENS4_18smem_ptr_flag_bitsILi8EEENSV_INS5_IJNSA_ILi8EEESF_EEENS5_IJSF_SB_EEEEEEEvNS4_8identityES12_S1C_vS1D_EENS_8epilogue10collective18CollectiveEpilogueINS1F_23Sm100TmaWarpSpecializedILi1ELi1ELi32ELb0ELb0EEEJSG_NS5_IJNSV_ISE_SB_EES1K_EEESH_SI_SH_SI_NS1F_6fusion15FusionCallbacksIS1J_NS1M_17LinearCombinationISH_fSH_fLNS_15FloatRoundStyleE2EEESG_S1L_JEEENS4_5SM1004TMEM4LOAD26SM100_TMEM_LOAD_16dp32b32xES12_NS13_INS14_ILi2ELi4ELi3EEES17_NSV_INS5_IJS18_SE_EEENS5_IJSE_SB_EEEEEEENS4_39AutoVectorizingCopyWithAssumedAlignmentILi128EEENS4_14SM90_TMA_STOREES20_S22_S22_EEEvvEEEEvNT_6ParamsE,"",@"SHT_CUDA_INFO"
	.sectionflags	@""
	.align	4


	//----- nvinfo : EIATTR_CUDA_API_VERSION
	.align		4
        /*0000*/ 	.byte	0x04, 0x37
        /*0002*/ 	.short	(.L_31 - .L_30)
.L_30:
        /*0004*/ 	.word	0x00000082


	//----- nvinfo : EIATTR_KPARAM_INFO
	.align		4
.L_31:
        /*0008*/ 	.byte	0x04, 0x17
        /*000a*/ 	.short	(.L_33 - .L_32)
.L_32:
        /*000c*/ 	.word	0x00000000
        /*0010*/ 	.short	0x0000
        /*0012*/ 	.short	0x0000
        /*0014*/ 	.byte	0x00, 0xf0, 0x01, 0x20


	//----- nvinfo : EIATTR_AT_ENTRY_FRAGMENTS
	.align		4
.L_33:
        /*0018*/ 	.byte	0x04, 0x4f
        /*001a*/ 	.short	(.L_35 - .L_34)


	//   ....[0]....
.L_34:
        /*001c*/ 	.word	0x00000006


	//----- nvinfo : EIATTR_RESERVED_SMEM_USED
	.align		4
.L_35:
        /*0020*/ 	.byte	0x01, 0x41
	.zero		2


	//----- nvinfo : EIATTR_SPARSE_MMA_MASK
	.align		4
        /*0024*/ 	.byte	0x03, 0x50
        /*0026*/ 	.short	0x0000


	//----- nvinfo : EIATTR_TCGEN05_1CTA_USED
	.align		4
        /*0028*/ 	.byte	0x01, 0x51
	.zero		2


	//----- nvinfo : EIATTR_MAXREG_COUNT
	.align		4
        /*002c*/ 	.byte	0x03, 0x1b
        /*002e*/ 	.short	0x00ff


	//----- nvinfo : EIATTR_NUM_BARRIERS
	.align		4
        /*0030*/ 	.byte	0x02, 0x4c
        /*0032*/ 	.byte	0x07
	.zero		1


	//----- nvinfo : EIATTR_EXTERNS
	.align		4
        /*0034*/ 	.byte	0x04, 0x0f
        /*0036*/ 	.short	(.L_37 - .L_36)


	//   ....[0]....
	.align		4
.L_36:
        /*0038*/ 	.word	index@(__assertfail)


	//----- nvinfo : EIATTR_MERCURY_ISA_VERSION
	.align		4
.L_37:
        /*003c*/ 	.byte	0x03, 0x5f
        /*003e*/ 	.short	0x0101


	//----- nvinfo : EIATTR_INT_WARP_WIDE_INSTR_OFFSETS
	.align		4
        /*0040*/ 	.byte	0x04, 0x31
        /*0042*/ 	.short	(.L_39 - .L_38)


	//   ....[0]....
.L_38:
        /*0044*/ 	.word	0x00001d60


	//   ....[1]....
        /*0048*/ 	.word	0x000036c0


	//   ....[2]....
        /*004c*/ 	.word	0x000036e0


	//   ....[3]....
        /*0050*/ 	.word	0x00003710


	//   ....[4]....
        /*0054*/ 	.word	0x00004120


	//   ....[5]....
        /*0058*/ 	.word	0x00004210


	//----- nvinfo : EIATTR_COOP_GROUP_MASK_REGIDS
	.align		4
.L_39:
        /*005c*/ 	.byte	0x04, 0x29
        /*005e*/ 	.short	(.L_41 - .L_40)


	//   ....[0]....
.L_40:
        /*0060*/ 	.word	0xffffffff


	//   ....[1]....
        /*0064*/ 	.word	0xffffffff


	//   ....[2]....
        /*0068*/ 	.word	0xffffffff


	//   ....[3]....
        /*006c*/ 	.word	0xffffffff


	//   ....[4]....
        /*0070*/ 	.word	0xffffffff


	//   ....[5]....
        /*0074*/ 	.word	0xffffffff


	//   ....[6]....
        /*0078*/ 	.word	0xffffffff


	//   ....[7]....
        /*007c*/ 	.word	0xffffffff


	//   ....[8]....
        /*0080*/ 	.word	0xffffffff


	//   ....[9]....
        /*0084*/ 	.word	0xffffffff


	//   ....[10]....
        /*0088*/ 	.word	0xffffffff


	//   ....[11]....
        /*008c*/ 	.word	0xffffffff


	//   ....[12]....
        /*0090*/ 	.word	0xffffffff


	//----- nvinfo : EIATTR_COOP_GROUP_INSTR_OFFSETS
	.align		4
.L_41:
        /*0094*/ 	.byte	0x04, 0x28
        /*0096*/ 	.short	(.L_43 - .L_42)


	//   ....[0]....
.L_42:
        /*0098*/ 	.word	0x00000090


	//   ....[1]....
        /*009c*/ 	.word	0x000004d0


	//   ....[2]....
        /*00a0*/ 	.word	0x00000640


	//   ....[3]....
        /*00a4*/ 	.word	0x00000780


	//   ....[4]....
        /*00a8*/ 	.word	0x00000880


	//   ....[5]....
        /*00ac*/ 	.word	0x000009f0


	//   ....[6]....
        /*00b0*/ 	.word	0x00000b90


	//   ....[7]....
        /*00b4*/ 	.word	0x00001c40


	//   ....[8]....
        /*00b8*/ 	.word	0x00002a20


	//   ....[9]....
        /*00bc*/ 	.word	0x00002c30


	//   ....[10]....
        /*00c0*/ 	.word	0x00002c60


	//   ....[11]....
        /*00c4*/ 	.word	0x000035a0


	//   ....[12]....
        /*00c8*/ 	.word	0x000037d0


	//----- nvinfo : EIATTR_VRC_CTA_INIT_COUNT
	.align		4
.L_43:
        /*00cc*/ 	.byte	0x02, 0x4a
        /*00ce*/ 	.byte	0x80
	.zero		1


	//----- nvinfo : EIATTR_SYSCALL_OFFSETS
	.align		4
        /*00d0*/ 	.byte	0x04, 0x46
        /*00d2*/ 	.short	(.L_45 - .L_44)


	//   ....[0]....
.L_44:
        /*00d4*/ 	.word	0x00004c30


	//   ....[1]....
        /*00d8*/ 	.word	0x00004d70


	//   ....[2]....
        /*00dc*/ 	.word	0x000054d0


	//----- nvinfo : EIATTR_MBARRIER_INSTR_OFFSETS
	.align		4
.L_45:
        /*00e0*/ 	.byte	0x04, 0x39
        /*00e2*/ 	.short	(.L_47 - .L_46)


	//   ....[0]....
.L_46:
        /*00e4*/ 	.word	0x000005b0
        /*00e8*/ 	.word	0x000000ff
        /*00ec*/ 	.word	0x00000000
        /*00f0*/ 	.short	0x0100
        /*00f2*/ 	.byte	0x05
	.zero		1


	//   ....[1]....
        /*00f4*/ 	.word	0x000005c0
        /*00f8*/ 	.word	0x000000ff
        /*00fc*/ 	.word	0x00000020
        /*0100*/ 	.short	0x0100
        /*0102*/ 	.byte	0x05
	.zero		1


	//   ....[2]....
        /*0104*/ 	.word	0x000005d0
        /*0108*/ 	.word	0x000000ff
        /*010c*/ 	.word	0x00000008
        /*0110*/ 	.short	0x0100
        /*0112*/ 	.byte	0x05
	.zero		1


	//   ....[3]....
        /*0114*/ 	.word	0x000005e0
        /*0118*/ 	.word	0x000000ff
        /*011c*/ 	.word	0x00000028
        /*0120*/ 	.short	0x0100
        /*0122*/ 	.byte	0x05
	.zero		1


	//   ....[4]....
        /*0124*/ 	.word	0x000005f0
        /*0128*/ 	.word	0x000000ff
        /*012c*/ 	.word	0x00000010
        /*0130*/ 	.short	0x0100
        /*0132*/ 	.byte	0x05
	.zero		1


	//   ....[5]....
        /*0134*/ 	.word	0x00000600
        /*0138*/ 	.word	0x000000ff
        /*013c*/ 	.word	0x00000030
        /*0140*/ 	.short	0x0100
        /*0142*/ 	.byte	0x05
	.zero		1


	//   ....[6]....
        /*0144*/ 	.word	0x00000610
        /*0148*/ 	.word	0x000000ff
        /*014c*/ 	.word	0x00000018
        /*0150*/ 	.short	0x0100
        /*0152*/ 	.byte	0x05
	.zero		1


	//   ....[7]....
        /*0154*/ 	.word	0x00000620
        /*0158*/ 	.word	0x000000ff
        /*015c*/ 	.word	0x00000038
        /*0160*/ 	.short	0x0100
        /*0162*/ 	.byte	0x05
	.zero		1


	//   ....[8]....
        /*0164*/ 	.word	0x00000750
        /*0168*/ 	.word	0x000000ff
        /*016c*/ 	.word	0x00000040
        /*0170*/ 	.short	0x0100
        /*0172*/ 	.byte	0x06
	.zero		1


	//   ....[9]....
        /*0174*/ 	.word	0x00000760
        /*0178*/ 	.word	0x000000ff
        /*017c*/ 	.word	0x00000048
        /*0180*/ 	.short	0x0100
        /*0182*/ 	.byte	0x06
	.zero		1


	//   ....[10]....
        /*0184*/ 	.word	0x00000850
        /*0188*/ 	.word	0x000000ff
        /*018c*/ 	.word	0x00000050
        /*0190*/ 	.short	0x0100
        /*0192*/ 	.byte	0x05
	.zero		1


	//   ....[11]....
        /*0194*/ 	.word	0x00000860
        /*0198*/ 	.word	0x000000ff
        /*019c*/ 	.word	0x00000058
        /*01a0*/ 	.short	0x0100
        /*01a2*/ 	.byte	0x05
	.zero		1


	//   ....[12]....
        /*01a4*/ 	.word	0x000009a0
        /*01a8*/ 	.word	0x000000ff
        /*01ac*/ 	.word	0x00000060
        /*01b0*/ 	.short	0x0100
        /*01b2*/ 	.byte	0x05
	.zero		1


	//   ....[13]....
        /*01b4*/ 	.word	0x000009b0
        /*01b8*/ 	.word	0x000000ff
        /*01bc*/ 	.word	0x00000070
        /*01c0*/ 	.short	0x0100
        /*01c2*/ 	.byte	0x05
	.zero		1


	//   ....[14]....
        /*01c4*/ 	.word	0x000009c0
        /*01c8*/ 	.word	0x000000ff
        /*01cc*/ 	.word	0x00000068
        /*01d0*/ 	.short	0x0100
        /*01d2*/ 	.byte	0x05
	.zero		1


	//   ....[15]....
        /*01d4*/ 	.word	0x000009d0
        /*01d8*/ 	.word	0x000000ff
        /*01dc*/ 	.word	0x00000078
        /*01e0*/ 	.short	0x0100
        /*01e2*/ 	.byte	0x05
	.zero		1


	//   ....[16]....
        /*01e4*/ 	.word	0x00000b00
        /*01e8*/ 	.word	0x000000ff
        /*01ec*/ 	.word	0x00000080
        /*01f0*/ 	.short	0x0100
        /*01f2*/ 	.byte	0x06
	.zero		1


	//   ....[17]....
        /*01f4*/ 	.word	0x00000b10
        /*01f8*/ 	.word	0x000000ff
        /*01fc*/ 	.word	0x000000a0
        /*0200*/ 	.short	0x0100
        /*0202*/ 	.byte	0x06
	.zero		1


	//   ....[18]....
        /*0204*/ 	.word	0x00000b20
        /*0208*/ 	.word	0x000000ff
        /*020c*/ 	.word	0x00000088
        /*0210*/ 	.short	0x0100
        /*0212*/ 	.byte	0x06
	.zero		1


	//   ....[19]....
        /*0214*/ 	.word	0x00000b30
        /*0218*/ 	.word	0x000000ff
        /*021c*/ 	.word	0x000000a8
        /*0220*/ 	.short	0x0100
        /*0222*/ 	.byte	0x06
	.zero		1


	//   ....[20]....
        /*0224*/ 	.word	0x00000b40
        /*0228*/ 	.word	0x000000ff
        /*022c*/ 	.word	0x00000090
        /*0230*/ 	.short	0x0100
        /*0232*/ 	.byte	0x06
	.zero		1


	//   ....[21]....
        /*0234*/ 	.word	0x00000b50
        /*0238*/ 	.word	0x000000ff
        /*023c*/ 	.word	0x000000b0
        /*0240*/ 	.short	0x0100
        /*0242*/ 	.byte	0x06
	.zero		1


	//   ....[22]....
        /*0244*/ 	.word	0x00000b60
        /*0248*/ 	.word	0x000000ff
        /*024c*/ 	.word	0x00000098
        /*0250*/ 	.short	0x0100
        /*0252*/ 	.byte	0x06
	.zero		1


	//   ....[23]....
        /*0254*/ 	.word	0x00000b70
        /*0258*/ 	.word	0x000000ff
        /*025c*/ 	.word	0x000000b8
        /*0260*/ 	.short	0x0100
        /*0262*/ 	.byte	0x06
	.zero		1


	//   ....[24]....
        /*0264*/ 	.word	0x00000c60
        /*0268*/ 	.word	0x000000ff
        /*026c*/ 	.word	0x000000c0
        /*0270*/ 	.short	0x0100
        /*0272*/ 	.byte	0x05
	.zero		1


	//   ....[25]....
        /*0274*/ 	.word	0x00000c70
        /*0278*/ 	.word	0x000000ff
        /*027c*/ 	.word	0x000000d0
        /*0280*/ 	.short	0x0100
        /*0282*/ 	.byte	0x05
	.zero		1


	//   ....[26]....
        /*0284*/ 	.word	0x00000c80
        /*0288*/ 	.word	0x000000ff
        /*028c*/ 	.word	0x000000c8
        /*0290*/ 	.short	0x0100
        /*0292*/ 	.byte	0x05
	.zero		1


	//   ....[27]....
        /*0294*/ 	.word	0x00000c90
        /*0298*/ 	.word	0x000000ff
        /*029c*/ 	.word	0x000000d8
        /*02a0*/ 	.short	0x0100
        /*02a2*/ 	.byte	0x05
	.zero		1


	//   ....[28]....
        /*02a4*/ 	.word	0x00001560
        /*02a8*/ 	.word	0x00000003
        /*02ac*/ 	.word	0x000000d0
        /*02b0*/ 	.short	0x010a
        /*02b2*/ 	.byte	0xff
	.zero		1


	//   ....[29]....
        /*02b4*/ 	.word	0x00001590
        /*02b8*/ 	.word	0x00000003
        /*02bc*/ 	.word	0x000000c0
        /*02c0*/ 	.short	0x0101
        /*02c2*/ 	.byte	0xff
	.zero		1


	//   ....[30]....
        /*02c4*/ 	.word	0x00001660
        /*02c8*/ 	.word	0x000000ff
        /*02cc*/ 	.word	0x00000020
        /*02d0*/ 	.short	0x010a
        /*02d2*/ 	.byte	0x08
	.zero		1


	//   ....[31]....
        /*02d4*/ 	.word	0x00001700
        /*02d8*/ 	.word	0x000000ff
        /*02dc*/ 	.word	0x00000020
        /*02e0*/ 	.short	0x010a
        /*02e2*/ 	.byte	0x21
	.zero		1


	//   ....[32]....
        /*02e4*/ 	.word	0x00001860
        /*02e8*/ 	.word	0x000000ff
        /*02ec*/ 	.word	0x00000020
        /*02f0*/ 	.short	0x010a
        /*02f2*/ 	.byte	0x08
	.zero		1


	//   ....[33]....
        /*02f4*/ 	.word	0x00001950
        /*02f8*/ 	.word	0x000000ff
        /*02fc*/ 	.word	0x00000058
        /*0300*/ 	.short	0x0101
        /*0302*/ 	.byte	0x04
	.zero		1


	//   ....[34]....
        /*0304*/ 	.word	0x00001970
        /*0308*/ 	.word	0x000000ff
        /*030c*/ 	.word	0x00000020
        /*0310*/ 	.short	0x010a
        /*0312*/ 	.byte	0x08
	.zero		1


	//   ....[35]....
        /*0314*/ 	.word	0x000019f0
        /*0318*/ 	.word	0x000000ff
        /*031c*/ 	.word	0x00000020
        /*0320*/ 	.short	0x010a
        /*0322*/ 	.byte	0x11
	.zero		1


	//   ....[36]....
        /*0324*/ 	.word	0x00001b50
        /*0328*/ 	.word	0x000000ff
        /*032c*/ 	.word	0x00000020
        /*0330*/ 	.short	0x010a
        /*0332*/ 	.byte	0x08
	.zero		1


	//   ....[37]....
        /*0334*/ 	.word	0x00001c70
        /*0338*/ 	.word	0x00000002
        /*033c*/ 	.word	0x00000060
        /*0340*/ 	.short	0x010a
        /*0342*/ 	.byte	0xff
	.zero		1


	//   ....[38]....
        /*0344*/ 	.word	0x00001d30
        /*0348*/ 	.word	0x00000002
        /*034c*/ 	.word	0x00000000
        /*0350*/ 	.short	0x0101
        /*0352*/ 	.byte	0xff
	.zero		1


	//   ....[39]....
        /*0354*/ 	.word	0x00002290
        /*0358*/ 	.word	0x000000ff
        /*035c*/ 	.word	0x00000000
        /*0360*/ 	.short	0x010a
        /*0362*/ 	.byte	0x05
	.zero		1


	//   ....[40]....
        /*0364*/ 	.word	0x00002320
        /*0368*/ 	.word	0x000000ff
        /*036c*/ 	.word	0x00000000
        /*0370*/ 	.short	0x010a
        /*0372*/ 	.byte	0x05
	.zero		1


	//   ....[41]....
        /*0374*/ 	.word	0x000023b0
        /*0378*/ 	.word	0x000000ff
        /*037c*/ 	.word	0x00000000
        /*0380*/ 	.short	0x010a
        /*0382*/ 	.byte	0x05
	.zero		1


	//   ....[42]....
        /*0384*/ 	.word	0x00002450
        /*0388*/ 	.word	0x00000000
        /*038c*/ 	.word	0x00000000
        /*0390*/ 	.short	0x010a
        /*0392*/ 	.byte	0xff
	.zero		1


	//   ....[43]....
        /*0394*/ 	.word	0x00002570
        /*0398*/ 	.word	0x00000000
        /*039c*/ 	.word	0x000000c0
        /*03a0*/ 	.short	0x010a
        /*03a2*/ 	.byte	0xff
	.zero		1


	//   ....[44]....
        /*03a4*/ 	.word	0x000025d0
        /*03a8*/ 	.word	0x00000004
        /*03ac*/ 	.word	0x00000000
        /*03b0*/ 	.short	0x0101
        /*03b2*/ 	.byte	0xff
	.zero		1


	//   ....[45]....
        /*03b4*/ 	.word	0x000025f0
        /*03b8*/ 	.word	0x000000ff
        /*03bc*/ 	.word	0x00000070
        /*03c0*/ 	.short	0x010a
        /*03c2*/ 	.byte	0x05
	.zero		1


	//   ....[46]....
        /*03c4*/ 	.word	0x00002710
        /*03c8*/ 	.word	0x00000000
        /*03cc*/ 	.word	0x00000060
        /*03d0*/ 	.short	0x010a
        /*03d2*/ 	.byte	0xff
	.zero		1


	//   ....[47]....
        /*03d4*/ 	.word	0x00002820
        /*03d8*/ 	.word	0x00000000
        /*03dc*/ 	.word	0x00000000
        /*03e0*/ 	.short	0x0101
        /*03e2*/ 	.byte	0xff
	.zero		1


	//   ....[48]....
        /*03e4*/ 	.word	0x000028b0
        /*03e8*/ 	.word	0x000000ff
        /*03ec*/ 	.word	0x00000070
        /*03f0*/ 	.short	0x0106
        /*03f2*/ 	.byte	0x05
	.zero		1


	//   ....[49]....
        /*03f4*/ 	.word	0x000028d0
        /*03f8*/ 	.word	0x000000ff
        /*03fc*/ 	.word	0x00000070
        /*0400*/ 	.short	0x010a
        /*0402*/ 	.byte	0x05
	.zero		1


	//   ....[50]....
        /*0404*/ 	.word	0x00002960
        /*0408*/ 	.word	0x000000ff
        /*040c*/ 	.word	0x00000070
        /*0410*/ 	.short	0x0106
        /*0412*/ 	.byte	0x04
	.zero		1


	//   ....[51]....
        /*0414*/ 	.word	0x000029a0
        /*0418*/ 	.word	0x00000000
        /*041c*/ 	.word	0x00000070
        /*0420*/ 	.short	0x010a
        /*0422*/ 	.byte	0xff
	.zero		1


	//   ....[52]....
        /*0424*/ 	.word	0x00002e80
        /*0428*/ 	.word	0x00000000
        /*042c*/ 	.word	0x00000060
        /*0430*/ 	.short	0x010a
        /*0432*/ 	.byte	0xff
	.zero		1


	//   ....[53]....
        /*0434*/ 	.word	0x00002f80
        /*0438*/ 	.word	0x00000003
        /*043c*/ 	.word	0x00000000
        /*0440*/ 	.short	0x0101
        /*0442*/ 	.byte	0xff
	.zero		1


	//   ....[54]....
        /*0444*/ 	.word	0x00002f90
        /*0448*/ 	.word	0x000000ff
        /*044c*/ 	.word	0x00000000
        /*0450*/ 	.short	0x010a
        /*0452*/ 	.byte	0x04
	.zero		1


	//   ....[55]....
        /*0454*/ 	.word	0x00002fb0
        /*0458*/ 	.word	0x000000ff
        /*045c*/ 	.word	0x000000a0
        /*0460*/ 	.short	0x010a
        /*0462*/ 	.byte	0x09
	.zero		1


	//   ....[56]....
        /*0464*/ 	.word	0x000030f0
        /*0468*/ 	.word	0x000000ff
        /*046c*/ 	.word	0x00000000
        /*0470*/ 	.short	0x010a
        /*0472*/ 	.byte	0x07
	.zero		1


	//   ....[57]....
        /*0474*/ 	.word	0x00003220
        /*0478*/ 	.word	0x000000ff
        /*047c*/ 	.word	0x00000000
        /*0480*/ 	.short	0x010a
        /*0482*/ 	.byte	0x04
	.zero		1


	//   ....[58]....
        /*0484*/ 	.word	0x000033d0
        /*0488*/ 	.word	0x000000ff
        /*048c*/ 	.word	0x00000000
        /*0490*/ 	.short	0x010a
        /*0492*/ 	.byte	0x05
	.zero		1


	//   ....[59]....
        /*0494*/ 	.word	0x00003460
        /*0498*/ 	.word	0x000000ff
        /*049c*/ 	.word	0x00000000
        /*04a0*/ 	.short	0x010a
        /*04a2*/ 	.byte	0x05
	.zero		1


	//   ....[60]....
        /*04a4*/ 	.word	0x000034f0
        /*04a8*/ 	.word	0x000000ff
        /*04ac*/ 	.word	0x00000000
        /*04b0*/ 	.short	0x010a
        /*04b2*/ 	.byte	0x05
	.zero		1


	//   ....[61]....
        /*04b4*/ 	.word	0x00003580
        /*04b8*/ 	.word	0x000000ff
        /*04bc*/ 	.word	0x00000000
        /*04c0*/ 	.short	0x010a
        /*04c2*/ 	.byte	0x07
	.zero		1


	//   ....[62]....
        /*04c4*/ 	.word	0x000039c0
        /*04c8*/ 	.word	0x00000000
        /*04cc*/ 	.word	0x00000060
        /*04d0*/ 	.short	0x010a
        /*04d2*/ 	.byte	0xff
	.zero		1


	//   ....[63]....
        /*04d4*/ 	.word	0x00003ab0
        /*04d8*/ 	.word	0x00000000
        /*04dc*/ 	.word	0x00000000
        /*04e0*/ 	.short	0x0101
        /*04e2*/ 	.byte	0xff
	.zero		1


	//   ....[64]....
        /*04e4*/ 	.word	0x00003dd0
        /*04e8*/ 	.word	0x000000ff
        /*04ec*/ 	.word	0x00000058
        /*04f0*/ 	.short	0x010a
        /*04f2*/ 	.byte	0x06
	.zero		1


	//   ....[65]....
        /*04f4*/ 	.word	0x00003f50
        /*04f8*/ 	.word	0x000000ff
        /*04fc*/ 	.word	0x00000048
        /*0500*/ 	.short	0x010a
        /*0502*/ 	.byte	0x06
	.zero		1


	//   ....[66]....
        /*0504*/ 	.word	0x00004280
        /*0508*/ 	.word	0x000000ff
        /*050c*/ 	.word	0x00000040
        /*0510*/ 	.short	0x010b
        /*0512*/ 	.byte	0x06
	.zero		1


	//   ....[67]....
        /*0514*/ 	.word	0x000042a0
        /*0518*/ 	.word	0x000000ff
        /*051c*/ 	.word	0x00000000
        /*0520*/ 	.short	0x0101
        /*0522*/ 	.byte	0x25
	.zero		1


	//   ....[68]....
        /*0524*/ 	.word	0x000042e0
        /*0528*/ 	.word	0x00000000
        /*052c*/ 	.word	0x00000048
        /*0530*/ 	.short	0x010a
        /*0532*/ 	.byte	0xff
	.zero		1


	//   ....[69]....
        /*0534*/ 	.word	0x00004640
        /*0538*/ 	.word	0x00000000
        /*053c*/ 	.word	0x00000060
        /*0540*/ 	.short	0x010a
        /*0542*/ 	.byte	0xff
	.zero		1


	//   ....[70]....
        /*0544*/ 	.word	0x00004750
        /*0548*/ 	.word	0x00000000
        /*054c*/ 	.word	0x00000000
        /*0550*/ 	.short	0x0101
        /*0552*/ 	.byte	0xff
	.zero		1


	//   ....[71]....
        /*0554*/ 	.word	0x00005100
        /*0558*/ 	.word	0x000000ff
        /*055c*/ 	.word	0x00000040
        /*0560*/ 	.short	0x010a
        /*0562*/ 	.byte	0x2b
	.zero		1


	//   ....[72]....
        /*0564*/ 	.word	0x00005120
        /*0568*/ 	.word	0x0000005c
        /*056c*/ 	.word	0x00000080
        /*0570*/ 	.short	0x010a
        /*0572*/ 	.byte	0xff
	.zero		1


	//   ....[73]....
        /*0574*/ 	.word	0x00005270
        /*0578*/ 	.word	0x000000ff
        /*057c*/ 	.word	0x00000040
        /*0580*/ 	.short	0x010a
        /*0582*/ 	.byte	0x2b
	.zero		1


	//   ....[74]....
        /*0584*/ 	.word	0x00005350
        /*0588*/ 	.word	0x000000ff
        /*058c*/ 	.word	0x00000000
        /*0590*/ 	.short	0x0101
        /*0592*/ 	.byte	0x04
	.zero		1


	//   ....[75]....
        /*0594*/ 	.word	0x000053b0
        /*0598*/ 	.word	0x0000005c
        /*059c*/ 	.word	0x00000080
        /*05a0*/ 	.short	0x010a
        /*05a2*/ 	.byte	0xff
	.zero		1


	//   ....[76]....
        /*05a4*/ 	.word	0x00005780
        /*05a8*/ 	.word	0x000000ff
        /*05ac*/ 	.word	0x00000000
        /*05b0*/ 	.short	0x0101
        /*05b2*/ 	.byte	0x05
	.zero		1


	//   ....[77]....
        /*05b4*/ 	.word	0x00006010
        /*05b8*/ 	.word	0x00000003
        /*05bc*/ 	.word	0x000000d0
        /*05c0*/ 	.short	0x010a
        /*05c2*/ 	.byte	0xff
	.zero		1


	//   ....[78]....
        /*05c4*/ 	.word	0x00006070
        /*05c8*/ 	.word	0x00000002
        /*05cc*/ 	.word	0x00000020
        /*05d0*/ 	.short	0x010a
        /*05d2*/ 	.byte	0xff
	.zero		1


	//   ....[79]....
        /*05d4*/ 	.word	0x000060d0
        /*05d8*/ 	.word	0x00000002
        /*05dc*/ 	.word	0x00000020
        /*05e0*/ 	.short	0x010a
        /*05e2*/ 	.byte	0xff
	.zero		1


	//   ....[80]....
        /*05e4*/ 	.word	0x00006120
        /*05e8*/ 	.word	0x00000002
        /*05ec*/ 	.word	0x00000060
        /*05f0*/ 	.short	0x010a
        /*05f2*/ 	.byte	0xff
	.zero		1


	//   ....[81]....
        /*05f4*/ 	.word	0x00006180
        /*05f8*/ 	.word	0x00000000
        /*05fc*/ 	.word	0x00000000
        /*0600*/ 	.short	0x010a
        /*0602*/ 	.byte	0xff
	.zero		1


	//   ....[82]....
        /*0604*/ 	.word	0x000061e0
        /*0608*/ 	.word	0x00000000
        /*060c*/ 	.word	0x00000000
        /*0610*/ 	.short	0x010a
        /*0612*/ 	.byte	0xff
	.zero		1


	//   ....[83]....
        /*0614*/ 	.word	0x00006240
        /*0618*/ 	.word	0x00000000
        /*061c*/ 	.word	0x00000000
        /*0620*/ 	.short	0x010a
        /*0622*/ 	.byte	0xff
	.zero		1


	//   ....[84]....
        /*0624*/ 	.word	0x00006290
        /*0628*/ 	.word	0x00000000
        /*062c*/ 	.word	0x000000c0
        /*0630*/ 	.short	0x010a
        /*0632*/ 	.byte	0xff
	.zero		1


	//   ....[85]....
        /*0634*/ 	.word	0x000062f0
        /*0638*/ 	.word	0x00000000
        /*063c*/ 	.word	0x00000070
        /*0640*/ 	.short	0x010a
        /*0642*/ 	.byte	0xff
	.zero		1


	//   ....[86]....
        /*0644*/ 	.word	0x00006340
        /*0648*/ 	.word	0x00000000
        /*064c*/ 	.word	0x00000060
        /*0650*/ 	.short	0x010a
        /*0652*/ 	.byte	0xff
	.zero		1


	//   ....[87]....
        /*0654*/ 	.word	0x000063a0
        /*0658*/ 	.word	0x00000000
        /*065c*/ 	.word	0x00000070
        /*0660*/ 	.short	0x010a
        /*0662*/ 	.byte	0xff
	.zero		1


	//   ....[88]....
        /*0664*/ 	.word	0x000063f0
        /*0668*/ 	.word	0x00000000
        /*066c*/ 	.word	0x00000060
        /*0670*/ 	.short	0x010a
        /*0672*/ 	.byte	0xff
	.zero		1


	//   ....[89]....
        /*0674*/ 	.word	0x00006450
        /*0678*/ 	.word	0x00000003
        /*067c*/ 	.word	0x000000a0
        /*0680*/ 	.short	0x010a
        /*0682*/ 	.byte	0xff
	.zero		1


	//   ....[90]....
        /*0684*/ 	.word	0x000064b0
        /*0688*/ 	.word	0x00000000
        /*068c*/ 	.word	0x00000000
        /*0690*/ 	.short	0x010a
        /*0692*/ 	.byte	0xff
	.zero		1


	//   ....[91]....
        /*0694*/ 	.word	0x00006510
        /*0698*/ 	.word	0x00000000
        /*069c*/ 	.word	0x00000000
        /*06a0*/ 	.short	0x010a
        /*06a2*/ 	.byte	0xff
	.zero		1


	//   ....[92]....
        /*06a4*/ 	.word	0x00006570
        /*06a8*/ 	.word	0x00000000
        /*06ac*/ 	.word	0x00000000
        /*06b0*/ 	.short	0x010a
        /*06b2*/ 	.byte	0xff
	.zero		1


	//   ....[93]....
        /*06b4*/ 	.word	0x000065d0
        /*06b8*/ 	.word	0x00000000
        /*06bc*/ 	.word	0x00000000
        /*06c0*/ 	.short	0x010a
        /*06c2*/ 	.byte	0xff
	.zero		1


	//   ....[94]....
        /*06c4*/ 	.word	0x00006630
        /*06c8*/ 	.word	0x00000000
        /*06cc*/ 	.word	0x00000000
        /*06d0*/ 	.short	0x010a
        /*06d2*/ 	.byte	0xff
	.zero		1


	//   ....[95]....
        /*06d4*/ 	.word	0x00006680
        /*06d8*/ 	.word	0x00000000
        /*06dc*/ 	.word	0x00000060
        /*06e0*/ 	.short	0x010a
        /*06e2*/ 	.byte	0xff
	.zero		1


	//   ....[96]....
        /*06e4*/ 	.word	0x000066e0
        /*06e8*/ 	.word	0x00000000
        /*06ec*/ 	.word	0x00000058
        /*06f0*/ 	.short	0x010a
        /*06f2*/ 	.byte	0xff
	.zero		1


	//   ....[97]....
        /*06f4*/ 	.word	0x00006740
        /*06f8*/ 	.word	0x00000003
        /*06fc*/ 	.word	0x00000048
        /*0700*/ 	.short	0x010a
        /*0702*/ 	.byte	0xff
	.zero		1


	//   ....[98]....
        /*0704*/ 	.word	0x00006790
        /*0708*/ 	.word	0x00000000
        /*070c*/ 	.word	0x00000060
        /*0710*/ 	.short	0x010a
        /*0712*/ 	.byte	0xff
	.zero		1


	//   ....[99]....
        /*0714*/ 	.word	0x000067f0
        /*0718*/ 	.word	0x00000000
        /*071c*/ 	.word	0x00000040
        /*0720*/ 	.short	0x010a
        /*0722*/ 	.byte	0xff
	.zero		1


	//   ....[100]....
        /*0724*/ 	.word	0x00006840
        /*0728*/ 	.word	0x0000005c
        /*072c*/ 	.word	0x00000080
        /*0730*/ 	.short	0x010a
        /*0732*/ 	.byte	0xff
	.zero		1


	//----- nvinfo : EIATTR_NUM_MBARRIERS
	.align		4
.L_47:
        /*0734*/ 	.byte	0x03, 0x38
        /*0736*/ 	.short	0x001c


	//----- nvinfo : EIATTR_EXIT_INSTR_OFFSETS
	.align		4
        /*0738*/ 	.byte	0x04, 0x1c
        /*073a*/ 	.short	(.L_49 - .L_48)


	//   ....[0]....
.L_48:
        /*073c*/ 	.word	0x00002480


	//   ....[1]....
        /*0740*/ 	.word	0x00002970


	//   ....[2]....
        /*0744*/ 	.word	0x000029d0


	//   ....[3]....
        /*0748*/ 	.word	0x000037e0


	//   ....[4]....
        /*074c*/ 	.word	0x00004310


	//   ....[5]....
        /*0750*/ 	.word	0x00004350


	//   ....[6]....
        /*0754*/ 	.word	0x00006000


	//----- nvinfo : EIATTR_MAX_THREADS
	.align		4
.L_49:
        /*0758*/ 	.byte	0x04, 0x05
        /*075a*/ 	.short	(.L_51 - .L_50)
.L_50:
        /*075c*/ 	.word	0x00000100
        /*0760*/ 	.word	0x00000001
        /*0764*/ 	.word	0x00000001


	//----- nvinfo : EIATTR_CRS_STACK_SIZE
	.align		4
.L_51:
        /*0768*/ 	.byte	0x04, 0x1e
        /*076a*/ 	.short	(.L_53 - .L_52)
.L_52:
        /*076c*/ 	.word	0x00000000


	//----- nvinfo : EIATTR_CBANK_PARAM_SIZE
	.align		4
.L_53:
        /*0770*/ 	.byte	0x03, 0x19
        /*0772*/ 	.short	0x0800


	//----- nvinfo : EIATTR_PARAM_CBANK
	.align		4
        /*0774*/ 	.byte	0x04, 0x0a
        /*0776*/ 	.short	(.L_55 - .L_54)
	.align		4
.L_54:
        /*0778*/ 	.word	index@(.nv.constant0._ZN7cutlass13device_kernelINS_4gemm6kernel13GemmUniversalIN4cute5tupleIJiiiiEEENS1_10collective13CollectiveMmaINS1_35MainloopSm100TmaUmmaWarpSpecializedILi4ELi2ELi4ENS5_IJNS4_1CILi1EEESB_SB_EEEEENS5_IJNSA_ILi64EEESE_NSA_ILi32EEEEEENS_12float_e5m2_tENS5_IJlSB_lEEESH_SI_NS4_8TiledMMAINS4_8MMA_AtomIJNS4_10MMA_TraitsINS4_19SM100_MMA_F8F6F4_SSEJSH_SH_fSE_SE_NS4_17integral_constantINS4_4UMMA5MajorELSP_0EEESQ_NSN_INSO_7ScaleInELSR_0EEESS_EEEEEENS4_6LayoutISC_NS5_IJNSA_ILi0EEESW_SW_EEEEENS5_IJNS4_10UnderscoreESZ_SZ_EEEEENS4_13SM90_TMA_LOADENS4_14ComposedLayoutINS4_7SwizzleILi1ELi4ELi3EEENS4_18smem_ptr_flag_bitsILi8EEENSV_INS5_IJNSA_ILi8EEESF_EEENS5_IJSF_SB_EEEEEEEvNS4_8identityES12_S1C_vS1D_EENS_8epilogue10collective18CollectiveEpilogueINS1F_23Sm100TmaWarpSpecializedILi1ELi1ELi32ELb0ELb0EEEJSG_NS5_IJNSV_ISE_SB_EES1K_EEESH_SI_SH_SI_NS1F_6fusion15FusionCallbacksIS1J_NS1M_17LinearCombinationISH_fSH_fLNS_15FloatRoundStyleE2EEESG_S1L_JEEENS4_5SM1004TMEM4LOAD26SM100_TMEM_LOAD_16dp32b32xES12_NS13_INS14_ILi2ELi4ELi3EEES17_NSV_INS5_IJS18_SE_EEENS5_IJSE_SB_EEEEEEENS4_39AutoVectorizingCopyWithAssumedAlignmentILi128EEENS4_14SM90_TMA_STOREES20_S22_S22_EEEvvEEEEvNT_6ParamsE)
        /*077c*/ 	.short	0x0380
        /*077e*/ 	.short	0x0800


	//----- nvinfo : EIATTR_SW_WAR
	.align		4
.L_55:
        /*0780*/ 	.byte	0x04, 0x36
        /*0782*/ 	.short	(.L_57 - .L_56)
.L_56:
        /*0784*/ 	.word	0x00000008
.L_57:


//--------------------- .nv.callgraph             --------------------------
	.section	.nv.callgraph,"",@"SHT_CUDA_CALLGRAPH"
	.align	4
	.sectionentsize	8
	.align		4
        /*0000*/ 	.word	0x00000000
	.align		4
        /*0004*/ 	.word	0xffffffff
	.align		4
        /*0008*/ 	.word	index@(_ZN7cutlass13device_kernelINS_4gemm6kernel13GemmUniversalIN4cute5tupleIJiiiiEEENS1_10collective13CollectiveMmaINS1_35MainloopSm100TmaUmmaWarpSpecializedILi4ELi2ELi4ENS5_IJNS4_1CILi1EEESB_SB_EEEEENS5_IJNSA_ILi64EEESE_NSA_ILi32EEEEEENS_12float_e5m2_tENS5_IJlSB_lEEESH_SI_NS4_8TiledMMAINS4_8MMA_AtomIJNS4_10MMA_TraitsINS4_19SM100_MMA_F8F6F4_SSEJSH_SH_fSE_SE_NS4_17integral_constantINS4_4UMMA5MajorELSP_0EEESQ_NSN_INSO_7ScaleInELSR_0EEESS_EEEEEENS4_6LayoutISC_NS5_IJNSA_ILi0EEESW_SW_EEEEENS5_IJNS4_10UnderscoreESZ_SZ_EEEEENS4_13SM90_TMA_LOADENS4_14ComposedLayoutINS4_7SwizzleILi1ELi4ELi3EEENS4_18smem_ptr_flag_bitsILi8EEENSV_INS5_IJNSA_ILi8EEESF_EEENS5_IJSF_SB_EEEEEEEvNS4_8identityES12_S1C_vS1D_EENS_8epilogue10collective18CollectiveEpilogueINS1F_23Sm100TmaWarpSpecializedILi1ELi1ELi32ELb0ELb0EEEJSG_NS5_IJNSV_ISE_SB_EES1K_EEESH_SI_SH_SI_NS1F_6fusion15FusionCallbacksIS1J_NS1M_17LinearCombinationISH_fSH_fLNS_15FloatRoundStyleE2EEESG_S1L_JEEENS4_5SM1004TMEM4LOAD26SM100_TMEM_LOAD_16dp32b32xES12_NS13_INS14_ILi2ELi4ELi3EEES17_NSV_INS5_IJS18_SE_EEENS5_IJSE_SB_EEEEEEENS4_39AutoVectorizingCopyWithAssumedAlignmentILi128EEENS4_14SM90_TMA_STOREES20_S22_S22_EEEvvEEEEvNT_6ParamsE)
	.align		4
        /*000c*/ 	.word	index@(__assertfail)
	.align		4
        /*0010*/ 	.word	0x00000000
	.align		4
        /*0014*/ 	.word	0xfffffffe
	.align		4
        /*0018*/ 	.word	0x00000000
	.align		4
        /*001c*/ 	.word	0xfffffffd
	.align		4
        /*0020*/ 	.word	0x00000000
	.align		4
        /*0024*/ 	.word	0xfffffffc


//--------------------- .nv.constant4             --------------------------
	.section	.nv.constant4,"a",@progbits
	.align	8
	.align		8
.nv.constant4:
        /*0000*/ 	.dword	__assertfail
	.align		8
        /*0008*/ 	.dword	__unnamed_1
	.align		8
        /*0010*/ 	.dword	__unnamed_2
	.align		8
        /*0018*/ 	.dword	_ZN40_INTERNAL_5bce6b47_4_k_cu_820316ed_170424cuda3std3__45__cpo5beginE
	.align		8
        /*0020*/ 	.dword	_ZN40_INTERNAL_5bce6b47_4_k_cu_820316ed_170424cuda3std3__45__cpo3endE
	.align		8
        /*0028*/ 	.dword	_ZN40_INTERNAL_5bce6b47_4_k_cu_820316ed_170424cuda3std3__45__cpo6cbeginE
	.align		8
        /*0030*/ 	.dword	_ZN40_INTERNAL_5bce6b47_4_k_cu_820316ed_170424cuda3std3__45__cpo4cendE
	.align		8
        /*0038*/ 	.dword	_ZN40_INTERNAL_5bce6b47_4_k_cu_820316ed_170424cuda3std3__442_GLOBAL__N__5bce6b47_4_k_cu_820316ed_170426ignoreE
	.align		8
        /*0040*/ 	.dword	_ZN40_INTERNAL_5bce6b47_4_k_cu_820316ed_170424cuda3std3__419piecewise_constructE
	.align		8
        /*0048*/ 	.dword	_ZN40_INTERNAL_5bce6b47_4_k_cu_820316ed_170424cuda3std3__48in_placeE
	.align		8
        /*0050*/ 	.dword	_ZN40_INTERNAL_5bce6b47_4_k_cu_820316ed_170424cuda3std6ranges3__45__cpo4swapE
	.align		8
        /*0058*/ 	.dword	_ZN40_INTERNAL_5bce6b47_4_k_cu_820316ed_170424cuda3std6ranges3__45__cpo9iter_moveE
	.align		8
        /*0060*/ 	.dword	_ZN40_INTERNAL_5bce6b47_4_k_cu_820316ed_170424cute7productE
	.align		8
        /*0068*/ 	.dword	_ZN40_INTERNAL_5bce6b47_4_k_cu_820316ed_170424cute1_E
	.align		8
        /*0070*/ 	.dword	$str$25
	.align		8
        /*0078*/ 	.dword	$str$26
	.align		8
        /*0080*/ 	.dword	$str$27
	.align		8
        /*0088*/ 	.dword	$str$28


//--------------------- .text._ZN7cutlass13device_kernelINS_4gemm6kernel13GemmUniversalIN4cute5tupleIJiiiiEEENS1_10collective13CollectiveMmaINS1_35MainloopSm100TmaUmmaWarpSpecializedILi4ELi2ELi4ENS5_IJNS4_1CILi1EEESB_SB_EEEEENS5_IJNSA_ILi64EEESE_NSA_ILi32EEEEEENS_12float_e5m2_tENS5_IJlSB_lEEESH_SI_NS4_8TiledMMAINS4_8MMA_AtomIJNS4_10MMA_TraitsINS4_19SM100_MMA_F8F6F4_SSEJSH_SH_fSE_SE_NS4_17integral_constantINS4_4UMMA5MajorELSP_0EEESQ_NSN_INSO_7ScaleInELSR_0EEESS_EEEEEENS4_6LayoutISC_NS5_IJNSA_ILi0EEESW_SW_EEEEENS5_IJNS4_10UnderscoreESZ_SZ_EEEEENS4_13SM90_TMA_LOADENS4_14ComposedLayoutINS4_7SwizzleILi1ELi4ELi3EEENS4_18smem_ptr_flag_bitsILi8EEENSV_INS5_IJNSA_ILi8EEESF_EEENS5_IJSF_SB_EEEEEEEvNS4_8identityES12_S1C_vS1D_EENS_8epilogue10collective18CollectiveEpilogueINS1F_23Sm100TmaWarpSpecializedILi1ELi1ELi32ELb0ELb0EEEJSG_NS5_IJNSV_ISE_SB_EES1K_EEESH_SI_SH_SI_NS1F_6fusion15FusionCallbacksIS1J_NS1M_17LinearCombinationISH_fSH_fLNS_15FloatRoundStyleE2EEESG_S1L_JEEENS4_5SM1004TMEM4LOAD26SM100_TMEM_LOAD_16dp32b32xES12_NS13_INS14_ILi2ELi4ELi3EEES17_NSV_INS5_IJS18_SE_EEENS5_IJSE_SB_EEEEEEENS4_39AutoVectorizingCopyWithAssumedAlignmentILi128EEENS4_14SM90_TMA_STOREES20_S22_S22_EEEvvEEEEvNT_6ParamsE --------------------------
	.section	.text._ZN7cutlass13device_kernelINS_4gemm6kernel13GemmUniversalIN4cute5tupleIJiiiiEEENS1_10collective13CollectiveMmaINS1_35MainloopSm100TmaUmmaWarpSpecializedILi4ELi2ELi4ENS5_IJNS4_1CILi1EEESB_SB_EEEEENS5_IJNSA_ILi64EEESE_NSA_ILi32EEEEEENS_12float_e5m2_tENS5_IJlSB_lEEESH_SI_NS4_8TiledMMAINS4_8MMA_AtomIJNS4_10MMA_TraitsINS4_19SM100_MMA_F8F6F4_SSEJSH_SH_fSE_SE_NS4_17integral_constantINS4_4UMMA5MajorELSP_0EEESQ_NSN_INSO_7ScaleInELSR_0EEESS_EEEEEENS4_6LayoutISC_NS5_IJNSA_ILi0EEESW_SW_EEEEENS5_IJNS4_10UnderscoreESZ_SZ_EEEEENS4_13SM90_TMA_LOADENS4_14ComposedLayoutINS4_7SwizzleILi1ELi4ELi3EEENS4_18smem_ptr_flag_bitsILi8EEENSV_INS5_IJNSA_ILi8EEESF_EEENS5_IJSF_SB_EEEEEEEvNS4_8identityES12_S1C_vS1D_EENS_8epilogue10collective18CollectiveEpilogueINS1F_23Sm100TmaWarpSpecializedILi1ELi1ELi32ELb0ELb0EEEJSG_NS5_IJNSV_ISE_SB_EES1K_EEESH_SI_SH_SI_NS1F_6fusion15FusionCallbacksIS1J_NS1M_17LinearCombinationISH_fSH_fLNS_15FloatRoundStyleE2EEESG_S1L_JEEENS4_5SM1004TMEM4LOAD26SM100_TMEM_LOAD_16dp32b32xES12_NS13_INS14_ILi2ELi4ELi3EEES17_NSV_INS5_IJS18_SE_EEENS5_IJSE_SB_EEEEEEENS4_39AutoVectorizingCopyWithAssumedAlignmentILi128EEENS4_14SM90_TMA_STOREES20_S22_S22_EEEvvEEEEvNT_6ParamsE,"ax",@progbits
	.align	128
.text._ZN7cutlass13device_kernelINS_4gemm6kernel13GemmUniversalIN4cute5tupleIJiiiiEEENS1_10collective13CollectiveMmaINS1_35MainloopSm100TmaUmmaWarpSpecializedILi4ELi2ELi4ENS5_IJNS4_1CILi1EEESB_SB_EEEEENS5_IJNSA_ILi64EEESE_NSA_ILi32EEEEEENS_12float_e5m2_tENS5_IJlSB_lEEESH_SI_NS4_8TiledMMAINS4_8MMA_AtomIJNS4_10MMA_TraitsINS4_19SM100_MMA_F8F6F4_SSEJSH_SH_fSE_SE_NS4_17integral_constantINS4_4UMMA5MajorELSP_0EEESQ_NSN_INSO_7ScaleInELSR_0EEESS_EEEEEENS4_6LayoutISC_NS5_IJNSA_ILi0EEESW_SW_EEEEENS5_IJNS4_10UnderscoreESZ_SZ_EEEEENS4_13SM90_TMA_LOADENS4_14ComposedLayoutINS4_7SwizzleILi1ELi4ELi3EEENS4_18smem_ptr_flag_bitsILi8EEENSV_INS5_IJNSA_ILi8EEESF_EEENS5_IJSF_SB_EEEEEEEvNS4_8identityES12_S1C_vS1D_EENS_8epilogue10collective18CollectiveEpilogueINS1F_23Sm100TmaWarpSpecializedILi1ELi1ELi32ELb0ELb0EEEJSG_NS5_IJNSV_ISE_SB_EES1K_EEESH_SI_SH_SI_NS1F_6fusion15FusionCallbacksIS1J_NS1M_17LinearCombinationISH_fSH_fLNS_15FloatRoundStyleE2EEESG_S1L_JEEENS4_5SM1004TMEM4LOAD26SM100_TMEM_LOAD_16dp32b32xES12_NS13_INS14_ILi2ELi4ELi3EEES17_NSV_INS5_IJS18_SE_EEENS5_IJSE_SB_EEEEEEENS4_39AutoVectorizingCopyWithAssumedAlignmentILi128EEENS4_14SM90_TMA_STOREES20_S22_S22_EEEvvEEEEvNT_6ParamsE:
        .type           _ZN7cutlass13device_kernelINS_4gemm6kernel13GemmUniversalIN4cute5tupleIJiiiiEEENS1_10collective13CollectiveMmaINS1_35MainloopSm100TmaUmmaWarpSpecializedILi4ELi2ELi4ENS5_IJNS4_1CILi1EEESB_SB_EEEEENS5_IJNSA_ILi64EEESE_NSA_ILi32EEEEEENS_12float_e5m2_tENS5_IJlSB_lEEESH_SI_NS4_8TiledMMAINS4_8MMA_AtomIJNS4_10MMA_TraitsINS4_19SM100_MMA_F8F6F4_SSEJSH_SH_fSE_SE_NS4_17integral_constantINS4_4UMMA5MajorELSP_0EEESQ_NSN_INSO_7ScaleInELSR_0EEESS_EEEEEENS4_6LayoutISC_NS5_IJNSA_ILi0EEESW_SW_EEEEENS5_IJNS4_10UnderscoreESZ_SZ_EEEEENS4_13SM90_TMA_LOADENS4_14ComposedLayoutINS4_7SwizzleILi1ELi4ELi3EEENS4_18smem_ptr_flag_bitsILi8EEENSV_INS5_IJNSA_ILi8EEESF_EEENS5_IJSF_SB_EEEEEEEvNS4_8identityES12_S1C_vS1D_EENS_8epilogue10collective18CollectiveEpilogueINS1F_23Sm100TmaWarpSpecializedILi1ELi1ELi32ELb0ELb0EEEJSG_NS5_IJNSV_ISE_SB_EES1K_EEESH_SI_SH_SI_NS1F_6fusion15FusionCallbacksIS1J_NS1M_17LinearCombinationISH_fSH_fLNS_15FloatRoundStyleE2EEESG_S1L_JEEENS4_5SM1004TMEM4LOAD26SM100_TMEM_LOAD_16dp32b32xES12_NS13_INS14_ILi2ELi4ELi3EEES17_NSV_INS5_IJS18_SE_EEENS5_IJSE_SB_EEEEEEENS4_39AutoVectorizingCopyWithAssumedAlignmentILi128EEENS4_14SM90_TMA_STOREES20_S22_S22_EEEvvEEEEvNT_6ParamsE,@function
        .size           _ZN7cutlass13device_kernelINS_4gemm6kernel13GemmUniversalIN4cute5tupleIJiiiiEEENS1_10collective13CollectiveMmaINS1_35MainloopSm100TmaUmmaWarpSpecializedILi4ELi2ELi4ENS5_IJNS4_1CILi1EEESB_SB_EEEEENS5_IJNSA_ILi64EEESE_NSA_ILi32EEEEEENS_12float_e5m2_tENS5_IJlSB_lEEESH_SI_NS4_8TiledMMAINS4_8MMA_AtomIJNS4_10MMA_TraitsINS4_19SM100_MMA_F8F6F4_SSEJSH_SH_fSE_SE_NS4_17integral_constantINS4_4UMMA5MajorELSP_0EEESQ_NSN_INSO_7ScaleInELSR_0EEESS_EEEEEENS4_6LayoutISC_NS5_IJNSA_ILi0EEESW_SW_EEEEENS5_IJNS4_10UnderscoreESZ_SZ_EEEEENS4_13SM90_TMA_LOADENS4_14ComposedLayoutINS4_7SwizzleILi1ELi4ELi3EEENS4_18smem_ptr_flag_bitsILi8EEENSV_INS5_IJNSA_ILi8EEESF_EEENS5_IJSF_SB_EEEEEEEvNS4_8identityES12_S1C_vS1D_EENS_8epilogue10collective18CollectiveEpilogueINS1F_23Sm100TmaWarpSpecializedILi1ELi1ELi32ELb0ELb0EEEJSG_NS5_IJNSV_ISE_SB_EES1K_EEESH_SI_SH_SI_NS1F_6fusion15FusionCallbacksIS1J_NS1M_17LinearCombinationISH_fSH_fLNS_15FloatRoundStyleE2EEESG_S1L_JEEENS4_5SM1004TMEM4LOAD26SM100_TMEM_LOAD_16dp32b32xES12_NS13_INS14_ILi2ELi4ELi3EEES17_NSV_INS5_IJS18_SE_EEENS5_IJSE_SB_EEEEEEENS4_39AutoVectorizingCopyWithAssumedAlignmentILi128EEENS4_14SM90_TMA_STOREES20_S22_S22_EEEvvEEEEvNT_6ParamsE,(.L_x_128 - _ZN7cutlass13device_kernelINS_4gemm6kernel13GemmUniversalIN4cute5tupleIJiiiiEEENS1_10collective13CollectiveMmaINS1_35MainloopSm100TmaUmmaWarpSpecializedILi4ELi2ELi4ENS5_IJNS4_1CILi1EEESB_SB_EEEEENS5_IJNSA_ILi64EEESE_NSA_ILi32EEEEEENS_12float_e5m2_tENS5_IJlSB_lEEESH_SI_NS4_8TiledMMAINS4_8MMA_AtomIJNS4_10MMA_TraitsINS4_19SM100_MMA_F8F6F4_SSEJSH_SH_fSE_SE_NS4_17integral_constantINS4_4UMMA5MajorELSP_0EEESQ_NSN_INSO_7ScaleInELSR_0EEESS_EEEEEENS4_6LayoutISC_NS5_IJNSA_ILi0EEESW_SW_EEEEENS5_IJNS4_10UnderscoreESZ_SZ_EEEEENS4_13SM90_TMA_LOADENS4_14ComposedLayoutINS4_7SwizzleILi1ELi4ELi3EEENS4_18smem_ptr_flag_bitsILi8EEENSV_INS5_IJNSA_ILi8EEESF_EEENS5_IJSF_SB_EEEEEEEvNS4_8identityES12_S1C_vS1D_EENS_8epilogue10collective18CollectiveEpilogueINS1F_23Sm100TmaWarpSpecializedILi1ELi1ELi32ELb0ELb0EEEJSG_NS5_IJNSV_ISE_SB_EES1K_EEESH_SI_SH_SI_NS1F_6fusion15FusionCallbacksIS1J_NS1M_17LinearCombinationISH_fSH_fLNS_15FloatRoundStyleE2EEESG_S1L_JEEENS4_5SM1004TMEM4LOAD26SM100_TMEM_LOAD_16dp32b32xES12_NS13_INS14_ILi2ELi4ELi3EEES17_NSV_INS5_IJS18_SE_EEENS5_IJSE_SB_EEEEEEENS4_39AutoVectorizingCopyWithAssumedAlignmentILi128EEENS4_14SM90_TMA_STOREES20_S22_S22_EEEvvEEEEvNT_6ParamsE)
        .other          _ZN7cutlass13device_kernelINS_4gemm6kernel13GemmUniversalIN4cute5tupleIJiiiiEEENS1_10collective13CollectiveMmaINS1_35MainloopSm100TmaUmmaWarpSpecializedILi4ELi2ELi4ENS5_IJNS4_1CILi1EEESB_SB_EEEEENS5_IJNSA_ILi64EEESE_NSA_ILi32EEEEEENS_12float_e5m2_tENS5_IJlSB_lEEESH_SI_NS4_8TiledMMAINS4_8MMA_AtomIJNS4_10MMA_TraitsINS4_19SM100_MMA_F8F6F4_SSEJSH_SH_fSE_SE_NS4_17integral_constantINS4_4UMMA5MajorELSP_0EEESQ_NSN_INSO_7ScaleInELSR_0EEESS_EEEEEENS4_6LayoutISC_NS5_IJNSA_ILi0EEESW_SW_EEEEENS5_IJNS4_10UnderscoreESZ_SZ_EEEEENS4_13SM90_TMA_LOADENS4_14ComposedLayoutINS4_7SwizzleILi1ELi4ELi3EEENS4_18smem_ptr_flag_bitsILi8EEENSV_INS5_IJNSA_ILi8EEESF_EEENS5_IJSF_SB_EEEEEEEvNS4_8identityES12_S1C_vS1D_EENS_8epilogue10collective18CollectiveEpilogueINS1F_23Sm100TmaWarpSpecializedILi1ELi1ELi32ELb0ELb0EEEJSG_NS5_IJNSV_ISE_SB_EES1K_EEESH_SI_SH_SI_NS1F_6fusion15FusionCallbacksIS1J_NS1M_17LinearCombinationISH_fSH_fLNS_15FloatRoundStyleE2EEESG_S1L_JEEENS4_5SM1004TMEM4LOAD26SM100_TMEM_LOAD_16dp32b32xES12_NS13_INS14_ILi2ELi4ELi3EEES17_NSV_INS5_IJS18_SE_EEENS5_IJSE_SB_EEEEEEENS4_39AutoVectorizingCopyWithAssumedAlignmentILi128EEENS4_14SM90_TMA_STOREES20_S22_S22_EEEvvEEEEvNT_6ParamsE,@"STO_CUDA_ENTRY STV_DEFAULT"
_ZN7cutlass13device_kernelINS_4gemm6kernel13GemmUniversalIN4cute5tupleIJiiiiEEENS1_10collective13CollectiveMmaINS1_35MainloopSm100TmaUmmaWarpSpecializedILi4ELi2ELi4ENS5_IJNS4_1CILi1EEESB_SB_EEEEENS5_IJNSA_ILi64EEESE_NSA_ILi32EEEEEENS_12float_e5m2_tENS5_IJlSB_lEEESH_SI_NS4_8TiledMMAINS4_8MMA_AtomIJNS4_10MMA_TraitsINS4_19SM100_MMA_F8F6F4_SSEJSH_SH_fSE_SE_NS4_17integral_constantINS4_4UMMA5MajorELSP_0EEESQ_NSN_INSO_7ScaleInELSR_0EEESS_EEEEEENS4_6LayoutISC_NS5_IJNSA_ILi0EEESW_SW_EEEEENS5_IJNS4_10UnderscoreESZ_SZ_EEEEENS4_13SM90_TMA_LOADENS4_14ComposedLayoutINS4_7SwizzleILi1ELi4ELi3EEENS4_18smem_ptr_flag_bitsILi8EEENSV_INS5_IJNSA_ILi8EEESF_EEENS5_IJSF_SB_EEEEEEEvNS4_8identityES12_S1C_vS1D_EENS_8epilogue10collective18CollectiveEpilogueINS1F_23Sm100TmaWarpSpecializedILi1ELi1ELi32ELb0ELb0EEEJSG_NS5_IJNSV_ISE_SB_EES1K_EEESH_SI_SH_SI_NS1F_6fusion15FusionCallbacksIS1J_NS1M_17LinearCombinationISH_fSH_fLNS_15FloatRoundStyleE2EEESG_S1L_JEEENS4_5SM1004TMEM4LOAD26SM100_TMEM_LOAD_16dp32b32xES12_NS13_INS14_ILi2ELi4ELi3EEES17_NSV_INS5_IJS18_SE_EEENS5_IJSE_SB_EEEEEEENS4_39AutoVectorizingCopyWithAssumedAlignmentILi128EEENS4_14SM90_TMA_STOREES20_S22_S22_EEEvvEEEEvNT_6ParamsE:
[----:B------:R-:W1:Y:S01]  /*0000*/  LDC R1, c[0x0][0x37c] ;  /* 0x0000df00ff017b82 */ /* 0x000e620000000800 */
[----:B------:R-:W2:Y:S01]  /*0010*/  S2R R101, SR_TID.X ;  /* 0x0000000000657919 */ /* 0x000ea20000002100 */
[----:B------:R-:W3:Y:S01]  /*0020*/  LDCU.64 UR4, c[0x0][0x890] ;  /* 0x00011200ff0477ac */ /* 0x000ee20008000a00 */
[----:B------:R-:W-:Y:S02]  /*0030*/  PRMT R96, RZ, 0x7610, R96 ;  /* 0x00007610ff607816 */ /* 0x000fe40000000060 */
[----:B------:R-:W-:Y:S01]  /*0040*/  ELECT P5, URZ, PT ;  /* 0x0000000000ff782f */ /* 0x000fe200038a0000 */
[----:B------:R-:W4:Y:S01]  /*0050*/  LDCU.64 UR40, c[0x0][0x358] ;  /* 0x00006b00ff2877ac */ /* 0x000f220008000a00 */
[----:B---3--:R-:W-:-:S04]  /*0060*/  UISETP.NE.U32.AND UP0, UPT, UR4, URZ, UPT ;  /* 0x000000ff0400728c */ /* 0x008fc8000bf05070 */
[----:B------:R-:W-:Y:S01]  /*0070*/  UISETP.NE.AND.EX UP0, UPT, UR5, URZ, UPT, UP0 ;  /* 0x000000ff0500728c */ /* 0x000fe2000bf05300 */
[----:B--2---:R-:W-:-:S05]  /*0080*/  SHF.R.U32.HI R104, RZ, 0x5, R101 ;  /* 0x00000005ff687819 */ /* 0x004fca0000011665 */
[----:B------:R-:W2:Y:S02]  /*0090*/  SHFL.IDX PT, R0, R104, RZ, 0x1f ;  /* 0x00001fff68007589 */ /* 0x000ea400000e0000 */
[----:B--2---:R-:W-:Y:S01]  /*00a0*/  R2UR UR8, R0 ;  /* 0x00000000000872ca */ /* 0x004fe200000e0000 */
[----:B-1--4-:R-:W-:-:S14]  /*00b0*/  BRA.U UP0, `(.L_x_0) ;  /* 0x00000001002c7547 */ /* 0x012fdc000b800000 */
[----:B------:R-:W1:Y:S02]  /*00c0*/  LDCU.64 UR6, c[0x0][0x888] ;  /* 0x00011100ff0677ac */ /* 0x000e640008000a00 */
[----:B-1----:R-:W-:-:S04]  /*00d0*/  UISETP.NE.U32.AND UP0, UPT, UR6, URZ, UPT ;  /* 0x000000ff0600728c */ /* 0x002fc8000bf05070 */
[----:B------:R-:W-:-:S09]  /*00e0*/  UISETP.NE.AND.EX UP0, UPT, UR7, URZ, UPT, UP0 ;  /* 0x000000ff0700728c */ /* 0x000fd2000bf05300 */
[----:B------:R-:W-:Y:S05]  /*00f0*/  BRA.U !UP0, `(.L_x_1) ;  /* 0x0000000108107547 */ /* 0x000fea000b800000 */
[----:B------:R-:W1:Y:S02]  /*0100*/  LDC.64 R2, c[0x0][0x888] ;  /* 0x00022200ff027b82 */ /* 0x000e640000000a00 */
[----:B-1----:R1:W5:Y:S01]  /*0110*/  LDG.E R49, desc[UR40][R2.64] ;  /* 0x0000002802317981 */ /* 0x002362000c1e1900 */
[----:B------:R-:W-:Y:S01]  /*0120*/  HFMA2 R96, -RZ, RZ, 0, 5.9604644775390625e-08 ;  /* 0x00000001ff607431 */ /* 0x000fe200000001ff */
[----:B------:R-:W-:Y:S05]  /*0130*/  BRA `(.L_x_0) ;  /* 0x00000000000c7947 */ /* 0x000fea0003800000 */
.L_x_1:
[----:B------:R-:W1:Y:S01]  /*0140*/  LDCU UR6, c[0x0][0x880] ;  /* 0x00011000ff0677ac */ /* 0x000e620008000800 */
[----:B------:R-:W-:Y:S01]  /*0150*/  HFMA2 R96, -RZ, RZ, 0, 5.9604644775390625e-08 ;  /* 0x00000001ff607431 */ /* 0x000fe200000001ff */
[----:B-1----:R-:W-:-:S07]  /*0160*/  MOV R49, UR6 ;  /* 0x0000000600317c02 */ /* 0x002fce0008000f00 */
.L_x_0:
[----:B------:R-:W2:Y:S02]  /*0170*/  LDCU.64 UR6, c[0x0][0x8b0] ;  /* 0x00011600ff0677ac */ /* 0x000ea40008000a00 */
[----:B--2---:R-:W-:-:S04]  /*0180*/  UISETP.NE.U32.AND UP0, UPT, UR6, URZ, UPT ;  /* 0x000000ff0600728c */ /* 0x004fc8000bf05070 */
[----:B------:R-:W-:-:S09]  /*0190*/  UISETP.NE.AND.EX UP0, UPT, UR7, URZ, UPT, UP0 ;  /* 0x000000ff0700728c */ /* 0x000fd2000bf05300 */
[----:B------:R-:W-:Y:S05]  /*01a0*/  BRA.U UP0, `(.L_x_2) ;  /* 0x0000000100247547 */ /* 0x000fea000b800000 */
[----:B------:R-:W2:Y:S02]  /*01b0*/  LDCU.64 UR6, c[0x0][0x8a8] ;  /* 0x00011500ff0677ac */ /* 0x000ea40008000a00 */
[----:B--2---:R-:W-:-:S04]  /*01c0*/  UISETP.NE.U32.AND UP0, UPT, UR6, URZ, UPT ;  /* 0x000000ff0600728c */ /* 0x004fc8000bf05070 */
[----:B------:R-:W-:-:S09]  /*01d0*/  UISETP.NE.AND.EX UP0, UPT, UR7, URZ, UPT, UP0 ;  /* 0x000000ff0700728c */ /* 0x000fd2000bf05300 */
[----:B------:R-:W-:Y:S05]  /*01e0*/  BRA.U !UP0, `(.L_x_3) ;  /* 0x00000001080c7547 */ /* 0x000fea000b800000 */
[----:B-1----:R-:W1:Y:S02]  /*01f0*/  LDC.64 R2, c[0x0][0x8a8] ;  /* 0x00022a00ff027b82 */ /* 0x002e640000000a00 */
[----:B-1----:R2:W5:Y:S01]  /*0200*/  LDG.E R47, desc[UR40][R2.64] ;  /* 0x00000028022f7981 */ /* 0x002562000c1e1900 */
[----:B------:R-:W-:Y:S05]  /*0210*/  BRA `(.L_x_2) ;  /* 0x0000000000087947 */ /* 0x000fea0003800000 */
.L_x_3:
[----:B------:R-:W2:Y:S02]  /*0220*/  LDCU UR6, c[0x0][0x8a0] ;  /* 0x00011400ff0677ac */ /* 0x000ea40008000800 */
[----:B--2---:R-:W-:Y:S02]  /*0230*/  MOV R47, UR6 ;  /* 0x00000006002f7c02 */ /* 0x004fe40008000f00 */
.L_x_2:
[----:B------:R-:W-:Y:S01]  /*0240*/  IMAD.U32 R0, RZ, RZ, UR8 ;  /* 0x00000008ff007e24 */ /* 0x000fe2000f8e00ff */
[----:B------:R-:W-:Y:S04]  /*0250*/  BSSY.RECONVERGENT B0, `(.L_x_4) ;  /* 0x000000c000007945 */ /* 0x000fe80003800200 */
[C---:B------:R-:W-:Y:S02]  /*0260*/  ISETP.NE.OR P1, PT, R0.reuse, 0x1, !P5 ;  /* 0x000000010000780c */ /* 0x040fe40006f25670 */
[----:B------:R-:W-:-:S11]  /*0270*/  ISETP.NE.OR P0, PT, R0, 0x3, !P5 ;  /* 0x000000030000780c */ /* 0x000fd60006f05670 */
[----:B------:R-:W-:Y:S05]  /*0280*/  @P1 BRA `(.L_x_5) ;  /* 0x0000000000201947 */ /* 0x000fea0003800000 */
[----:B------:R-:W3:Y:S02]  /*0290*/  LDCU.64 UR6, c[0x0][0x348] ;  /* 0x00006900ff0677ac */ /* 0x000ee40008000a00 */
[----:B---3--:R-:W-:Y:S02]  /*02a0*/  UIADD3 UR10, UP1, UPT, UR6, 0x80, URZ ;  /* 0x00000080060a7890 */ /* 0x008fe4000ff3e0ff */
[----:B------:R-:W-:Y:S02]  /*02b0*/  UIADD3 UR6, UP0, UPT, UR6, 0x180, URZ ;  /* 0x0000018006067890 */ /* 0x000fe4000ff1e0ff */
[----:B------:R-:W-:Y:S02]  /*02c0*/  UIADD3.X UR11, UPT, UPT, URZ, UR7, URZ, UP1, !UPT ;  /* 0x00000007ff0b7290 */ /* 0x000fe40008ffe4ff */
[----:B------:R-:W-:-:S07]  /*02d0*/  UIADD3.X UR7, UPT, UPT, URZ, UR7, URZ, UP0, !UPT ;  /* 0x00000007ff077290 */ /* 0x000fce00087fe4ff */
[----:B------:R3:W-:Y:S02]  /*02e0*/  UTMACCTL.PF [UR10] ;  /* 0x000000000a0079b9 */ /* 0x0007e40008040000 */
[----:B------:R3:W-:Y:S02]  /*02f0*/  UTMACCTL.PF [UR6] ;  /* 0x00000000060079b9 */ /* 0x0007e40008040000 */
[----:B---3--:R-:W-:Y:S01]  /*0300*/  NOP ;  /* 0x0000000000007918 */ /* 0x008fe20000000000 */
.L_x_5:
[----:B------:R-:W-:Y:S05]  /*0310*/  BSYNC.RECONVERGENT B0 ;  /* 0x0000000000007941 */ /* 0x000fea0003800200 */
.L_x_4:
[----:B------:R-:W-:Y:S04]  /*0320*/  BSSY.RECONVERGENT B0, `(.L_x_6) ;  /* 0x000000a000007945 */ /* 0x000fe80003800200 */
        /* <DEDUP_REMOVED lines=9> */
.L_x_7:
[----:B------:R-:W-:Y:S05]  /*03c0*/  BSYNC.RECONVERGENT B0 ;  /* 0x0000000000007941 */ /* 0x000fea0003800200 */
.L_x_6:
[----:B------:R-:W3:Y:S01]  /*03d0*/  LDCU.64 UR6, c[0x0][0x888] ;  /* 0x00011100ff0677ac */ /* 0x000ee20008000a00 */
[----:B------:R-:W-:Y:S02]  /*03e0*/  UISETP.EQ.U32.AND UP1, UPT, UR4, URZ, UPT ;  /* 0x000000ff0400728c */ /* 0x000fe4000bf22070 */
[----:B------:R-:W-:Y:S02]  /*03f0*/  UPLOP3.LUT UP2, UPT, UPT, UPT, UPT, 0x80, 0x8 ;  /* 0x000000000008789c */ /* 0x000fe40003f4f070 */
[----:B---3--:R-:W-:-:S04]  /*0400*/  UISETP.NE.U32.AND UP0, UPT, UR6, URZ, UPT ;  /* 0x000000ff0600728c */ /* 0x008fc8000bf05070 */
[----:B------:R-:W-:-:S04]  /*0410*/  UISETP.NE.AND.EX UP0, UPT, UR7, URZ, UPT, UP0 ;  /* 0x000000ff0700728c */ /* 0x000fc8000bf05300 */
[----:B------:R-:W-:-:S04]  /*0420*/  UISETP.EQ.OR.EX UP3, UPT, UR5, URZ, !UP0, UP1 ;  /* 0x000000ff0500728c */ /* 0x000fc8000c762710 */
[----:B------:R-:W-:-:S05]  /*0430*/  UP2UR UR44, UPR, URZ, 0x8 ;  /* 0x00000008ff2c7883 */ /* 0x000fca0008000000 */
[----:B------:R-:W-:Y:S07]  /*0440*/  BRA.U !UP3, `(.L_x_8) ;  /* 0x000000010b207547 */ /* 0x000fee000b800000 */
[----:B------:R-:W-:Y:S01]  /*0450*/  UISETP.NE.U32.AND UP2, UPT, UR4, URZ, UPT ;  /* 0x000000ff0400728c */ /* 0x000fe2000bf45070 */
[----:B-----5:R-:W-:Y:S01]  /*0460*/  FSETP.NEU.AND P0, PT, R49, RZ, PT ;  /* 0x000000ff3100720b */ /* 0x020fe20003f0d000 */
[----:B------:R-:W-:Y:S02]  /*0470*/  USEL UR4, URZ, 0xffffffff, UP0 ;  /* 0xffffffffff047887 */ /* 0x000fe40008000000 */
[----:B------:R-:W-:-:S10]  /*0480*/  UISETP.NE.AND.EX UP2, UPT, UR5, URZ, UPT, UP2 ;  /* 0x000000ff0500728c */ /* 0x000fd4000bf45320 */
[----:B------:R-:W-:Y:S01]  /*0490*/  VOTEU.ANY UP1, P0 ;  /* 0x0000000000ff7886 */ /* 0x000fe20000020100 */
[----:B------:R-:W-:-:S04]  /*04a0*/  @!UP2 USEL UR4, URZ, 0xffffffff, UP1 ;  /* 0xffffffffff04a887 */ /* 0x000fc80008800000 */
[----:B------:R-:W-:-:S04]  /*04b0*/  ULOP3.LUT UR4, UR4, 0x1, URZ, 0xc0, !UPT ;  /* 0x0000000104047892 */ /* 0x000fc8000f8ec0ff */
[----:B------:R-:W-:-:S11]  /*04c0*/  UISETP.NE.U32.AND UP2, UPT, UR4, 0x1, UPT ;  /* 0x000000010400788c */ /* 0x000fd6000bf45070 */
.L_x_8:
[----:B-12---:R-:W1:Y:S01]  /*04d0*/  SHFL.IDX PT, R2, R104, RZ, 0x1f ;  /* 0x00001fff68027589 */ /* 0x006e6200000e0000 */
[----:B------:R-:W-:-:S04]  /*04e0*/  UISETP.NE.AND UP1, UPT, UR8, 0x2, UPT ;  /* 0x000000020800788c */ /* 0x000fc8000bf25270 */
[----:B------:R-:W-:Y:S01]  /*04f0*/  USEL UR13, URZ, 0x1, UP1 ;  /* 0x00000001ff0d7887 */ /* 0x000fe20008800000 */
[----:B-1----:R-:W-:-:S13]  /*0500*/  ISETP.NE.AND P0, PT, R2, RZ, PT ;  /* 0x000000ff0200720c */ /* 0x002fda0003f05270 */
[----:B------:R-:W-:Y:S05]  /*0510*/  @P0 BRA `(.L_x_9) ;  /* 0x0000000000480947 */ /* 0x000fea0003800000 */
[----:B------:R-:W1:Y:S01]  /*0520*/  S2UR UR5, SR_CgaCtaId ;  /* 0x00000000000579c3 */ /* 0x000e620000008800 */
[----:B------:R-:W-:Y:S01]  /*0530*/  UMOV UR6, 0x400 ;  /* 0x0000040000067882 */ /* 0x000fe20000000000 */
[----:B------:R-:W-:Y:S01]  /*0540*/  UMOV UR4, 0x1 ;  /* 0x0000000100047882 */ /* 0x000fe20000000000 */
[----:B------:R-:W-:Y:S01]  /*0550*/  ELECT P0, URZ, PT ;  /* 0x0000000000ff782f */ /* 0x000fe20003800000 */
[----:B-1----:R-:W-:Y:S02]  /*0560*/  ULEA UR5, UR5, UR6, 0x18 ;  /* 0x0000000605057291 */ /* 0x002fe4000f8ec0ff */
[----:B------:R-:W-:-:S04]  /*0570*/  UIADD3 UR6, UPT, UPT, -UR4, 0x100000, URZ ;  /* 0x0010000004067890 */ /* 0x000fc8000fffe1ff */
[----:B------:R-:W-:Y:S02]  /*0580*/  USHF.L.U32 UR7, UR6, 0xb, URZ ;  /* 0x0000000b06077899 */ /* 0x000fe400080006ff */
[----:B------:R-:W-:Y:S01]  /*0590*/  USHF.L.U32 UR6, UR6, 0x1, URZ ;  /* 0x0000000106067899 */ /* 0x000fe200080006ff */
[----:B------:R-:W1:Y:S11]  /*05a0*/  FENCE.VIEW.ASYNC.S ;  /* 0x00000000000073c6 */ /* 0x000e760000000000 */
[----:B-1----:R1:W2:Y:S01]  /*05b0*/  SYNCS.EXCH.64 URZ, [UR5], UR6 ;  /* 0x0000000605ff75b2 */ /* 0x0022a20008000100 */
[----:B------:R1:W3:Y:S01]  /*05c0*/  SYNCS.EXCH.64 URZ, [UR5+0x20], UR6 ;  /* 0x0000200605ff75b2 */ /* 0x0002e20008000100 */
[----:B------:R1:W4:Y:S01]  /*05d0*/  SYNCS.EXCH.64 URZ, [UR5+0x8], UR6 ;  /* 0x0000080605ff75b2 */ /* 0x0003220008000100 */
[----:B------:R1:W1:Y:S01]  /*05e0*/  SYNCS.EXCH.64 URZ, [UR5+0x28], UR6 ;  /* 0x0000280605ff75b2 */ /* 0x0002620008000100 */
[----:B------:R1:W1:Y:S01]  /*05f0*/  SYNCS.EXCH.64 URZ, [UR5+0x10], UR6 ;  /* 0x0000100605ff75b2 */ /* 0x0002620008000100 */
[----:B------:R1:W1:Y:S01]  /*0600*/  SYNCS.EXCH.64 URZ, [UR5+0x30], UR6 ;  /* 0x0000300605ff75b2 */ /* 0x0002620008000100 */
[----:B------:R1:W1:Y:S01]  /*0610*/  SYNCS.EXCH.64 URZ, [UR5+0x18], UR6 ;  /* 0x0000180605ff75b2 */ /* 0x0002620008000100 */
[----:B------:R1:W1:Y:S01]  /*0620*/  SYNCS.EXCH.64 URZ, [UR5+0x38], UR6 ;  /* 0x0000380605ff75b2 */ /* 0x0002620008000100 */
[----:B------:R-:W-:Y:S01]  /*0630*/  NOP ;  /* 0x0000000000007918 */ /* 0x000fe20000000000 */
.L_x_9:
[----:B------:R-:W2:Y:S01]  /*0640*/  SHFL.IDX PT, R2, R104, RZ, 0x1f ;  /* 0x00001fff68027589 */ /* 0x000ea200000e0000 */
[----:B------:R-:W-:Y:S01]  /*0650*/  NOP ;  /* 0x0000000000007918 */ /* 0x000fe20000000000 */
[----:B--2---:R-:W-:-:S13]  /*0660*/  ISETP.NE.AND P0, PT, R2, 0x1, PT ;  /* 0x000000010200780c */ /* 0x004fda0003f05270 */
[----:B------:R-:W-:Y:S05]  /*0670*/  @P0 BRA `(.L_x_10) ;  /* 0x0000000000400947 */ /* 0x000fea0003800000 */
[----:B-1----:R-:W1:Y:S01]  /*0680*/  S2UR UR6, SR_CgaCtaId ;  /* 0x00000000000679c3 */ /* 0x002e620000008800 */
[----:B------:R-:W-:Y:S01]  /*0690*/  UMOV UR7, 0x400 ;  /* 0x0000040000077882 */ /* 0x000fe20000000000 */
[----:B------:R-:W-:Y:S01]  /*06a0*/  UMOV UR5, 0x20 ;  /* 0x0000002000057882 */ /* 0x000fe20000000000 */
[----:B------:R-:W-:Y:S01]  /*06b0*/  UMOV UR4, 0x80 ;  /* 0x0000008000047882 */ /* 0x000fe20000000000 */
[----:B------:R-:W-:-:S04]  /*06c0*/  UIADD3 UR10, UPT, UPT, -UR5, 0x100000, URZ ;  /* 0x00100000050a7890 */ /* 0x000fc8000fffe1ff */
[----:B------:R-:W-:Y:S02]  /*06d0*/  USHF.L.U32 UR11, UR10, 0xb, URZ ;  /* 0x0000000b0a0b7899 */ /* 0x000fe400080006ff */
[----:B------:R-:W-:Y:S02]  /*06e0*/  USHF.L.U32 UR10, UR10, 0x1, URZ ;  /* 0x000000010a0a7899 */ /* 0x000fe400080006ff */
[----:B------:R-:W-:-:S04]  /*06f0*/  UIADD3 UR4, UPT, UPT, -UR4, 0x100000, URZ ;  /* 0x0010000004047890 */ /* 0x000fc8000fffe1ff */
[----:B------:R-:W-:Y:S02]  /*0700*/  USHF.L.U32 UR5, UR4, 0xb, URZ ;  /* 0x0000000b04057899 */ /* 0x000fe400080006ff */
[----:B------:R-:W-:Y:S01]  /*0710*/  USHF.L.U32 UR4, UR4, 0x1, URZ ;  /* 0x0000000104047899 */ /* 0x000fe200080006ff */
[----:B------:R-:W-:Y:S01]  /*0720*/  ELECT P0, URZ, PT ;  /* 0x0000000000ff782f */ /* 0x000fe20003800000 */
[----:B-1----:R-:W-:Y:S01]  /*0730*/  ULEA UR6, UR6, UR7, 0x18 ;  /* 0x0000000706067291 */ /* 0x002fe2000f8ec0ff */
[----:B------:R-:W1:Y:S11]  /*0740*/  FENCE.VIEW.ASYNC.S ;  /* 0x00000000000073c6 */ /* 0x000e760000000000 */
[----:B-1----:R2:W1:Y:S01]  /*0750*/  SYNCS.EXCH.64 URZ, [UR6+0x40], UR10 ;  /* 0x0000400a06ff75b2 */ /* 0x0024620008000100 */
[----:B------:R2:W1:Y:S02]  /*0760*/  SYNCS.EXCH.64 URZ, [UR6+0x48], UR4 ;  /* 0x0000480406ff75b2 */ /* 0x0004640008000100 */
[----:B--2---:R-:W-:Y:S01]  /*0770*/  NOP ;  /* 0x0000000000007918 */ /* 0x004fe20000000000 */
.L_x_10:
[----:B------:R-:W2:Y:S01]  /*0780*/  SHFL.IDX PT, R2, R104, RZ, 0x1f ;  /* 0x00001fff68027589 */ /* 0x000ea200000e0000 */
[----:B------:R-:W-:Y:S01]  /*0790*/  NOP ;  /* 0x0000000000007918 */ /* 0x000fe20000000000 */
[----:B--2---:R-:W-:-:S13]  /*07a0*/  ISETP.NE.AND P0, PT, R2, 0x3, PT ;  /* 0x000000030200780c */ /* 0x004fda0003f05270 */
[----:B------:R-:W-:Y:S05]  /*07b0*/  @P0 BRA `(.L_x_11) ;  /* 0x0000000000300947 */ /* 0x000fea0003800000 */
[----:B-1----:R-:W1:Y:S01]  /*07c0*/  S2UR UR5, SR_CgaCtaId ;  /* 0x00000000000579c3 */ /* 0x002e620000008800 */
        /* <DEDUP_REMOVED lines=8> */
[----:B-1----:R2:W1:Y:S01]  /*0850*/  SYNCS.EXCH.64 URZ, [UR5+0x50], UR6 ;  /* 0x0000500605ff75b2 */ /* 0x0024620008000100 */
[----:B------:R2:W1:Y:S02]  /*0860*/  SYNCS.EXCH.64 URZ, [UR5+0x58], UR6 ;  /* 0x0000580605ff75b2 */ /* 0x0004640008000100 */
[----:B--2---:R-:W-:Y:S01]  /*0870*/  NOP ;  /* 0x0000000000007918 */ /* 0x004fe20000000000 */
.L_x_11:
[----:B------:R-:W2:Y:S01]  /*0880*/  SHFL.IDX PT, R2, R104, RZ, 0x1f ;  /* 0x00001fff68027589 */ /* 0x000ea200000e0000 */
[----:B------:R-:W-:Y:S01]  /*0890*/  NOP ;  /* 0x0000000000007918 */ /* 0x000fe20000000000 */
[----:B--2---:R-:W-:-:S13]  /*08a0*/  ISETP.NE.AND P0, PT, R2, 0x4, PT ;  /* 0x000000040200780c */ /* 0x004fda0003f05270 */
[----:B------:R-:W-:Y:S05]  /*08b0*/  @P0 BRA `(.L_x_12) ;  /* 0x00000000004c0947 */ /* 0x000fea0003800000 */
[----:B-1----:R-:W1:Y:S01]  /*08c0*/  S2UR UR5, SR_CgaCtaId ;  /* 0x00000000000579c3 */ /* 0x002e620000008800 */
[----:B------:R-:W-:Y:S01]  /*08d0*/  UMOV UR7, 0x100 ;  /* 0x0000010000077882 */ /* 0x000fe20000000000 */
[----:B------:R-:W-:Y:S01]  /*08e0*/  UMOV UR6, 0x400 ;  /* 0x0000040000067882 */ /* 0x000fe20000000000 */
[----:B------:R-:W-:Y:S01]  /*08f0*/  USEL UR7, UR7, 0xe0, UP2 ;  /* 0x000000e007077887 */ /* 0x000fe20009000000 */
[----:B------:R-:W-:Y:S01]  /*0900*/  UMOV UR4, 0x1 ;  /* 0x0000000100047882 */ /* 0x000fe20000000000 */
[----:B------:R-:W-:Y:S01]  /*0910*/  ELECT P0, URZ, PT ;  /* 0x0000000000ff782f */ /* 0x000fe20003800000 */
[----:B------:R-:W-:-:S04]  /*0920*/  UIADD3 UR10, UPT, UPT, -UR4, 0x100000, URZ ;  /* 0x00100000040a7890 */ /* 0x000fc8000fffe1ff */
[----:B------:R-:W-:Y:S02]  /*0930*/  USHF.L.U32 UR11, UR10, 0xb, URZ ;  /* 0x0000000b0a0b7899 */ /* 0x000fe400080006ff */
[----:B------:R-:W-:Y:S02]  /*0940*/  USHF.L.U32 UR10, UR10, 0x1, URZ ;  /* 0x000000010a0a7899 */ /* 0x000fe400080006ff */
[----:B-1----:R-:W-:Y:S02]  /*0950*/  ULEA UR5, UR5, UR6, 0x18 ;  /* 0x0000000605057291 */ /* 0x002fe4000f8ec0ff */
[----:B------:R-:W-:-:S04]  /*0960*/  UIADD3 UR6, UPT, UPT, -UR7, 0x100000, URZ ;  /* 0x0010000007067890 */ /* 0x000fc8000fffe1ff */
[----:B------:R-:W-:Y:S02]  /*0970*/  USHF.L.U32 UR7, UR6, 0xb, URZ ;  /* 0x0000000b06077899 */ /* 0x000fe400080006ff */
[----:B------:R-:W-:Y:S01]  /*0980*/  USHF.L.U32 UR6, UR6, 0x1, URZ ;  /* 0x0000000106067899 */ /* 0x000fe200080006ff */
[----:B------:R-:W1:Y:S03]  /*0990*/  FENCE.VIEW.ASYNC.S ;  /* 0x00000000000073c6 */ /* 0x000e660000000000 */
[----:B-1----:R2:W1:Y:S08]  /*09a0*/  SYNCS.EXCH.64 URZ, [UR5+0x60], UR10 ;  /* 0x0000600a05ff75b2 */ /* 0x0024700008000100 */
[----:B------:R2:W1:Y:S01]  /*09b0*/  SYNCS.EXCH.64 URZ, [UR5+0x70], UR6 ;  /* 0x0000700605ff75b2 */ /* 0x0004620008000100 */
[----:B------:R2:W1:Y:S01]  /*09c0*/  SYNCS.EXCH.64 URZ, [UR5+0x68], UR10 ;  /* 0x0000680a05ff75b2 */ /* 0x0004620008000100 */
[----:B------:R2:W1:Y:S02]  /*09d0*/  SYNCS.EXCH.64 URZ, [UR5+0x78], UR6 ;  /* 0x0000780605ff75b2 */ /* 0x0004640008000100 */
[----:B--2---:R-:W-:Y:S01]  /*09e0*/  NOP ;  /* 0x0000000000007918 */ /* 0x004fe20000000000 */
.L_x_12:
        /* <DEDUP_REMOVED lines=18> */
[----:B------:R2:W1:Y:S01]  /*0b10*/  SYNCS.EXCH.64 URZ, [UR6+0xa0], UR4 ;  /* 0x0000a00406ff75b2 */ /* 0x0004620008000100 */
[----:B------:R2:W1:Y:S01]  /*0b20*/  SYNCS.EXCH.64 URZ, [UR6+0x88], UR10 ;  /* 0x0000880a06ff75b2 */ /* 0x0004620008000100 */
[----:B------:R2:W1:Y:S01]  /*0b30*/  SYNCS.EXCH.64 URZ, [UR6+0xa8], UR4 ;  /* 0x0000a80406ff75b2 */ /* 0x0004620008000100 */
[----:B------:R2:W1:Y:S01]  /*0b40*/  SYNCS.EXCH.64 URZ, [UR6+0x90], UR10 ;  /* 0x0000900a06ff75b2 */ /* 0x0004620008000100 */
[----:B------:R2:W1:Y:S01]  /*0b50*/  SYNCS.EXCH.64 URZ, [UR6+0xb0], UR4 ;  /* 0x0000b00406ff75b2 */ /* 0x0004620008000100 */
[----:B------:R2:W1:Y:S01]  /*0b60*/  SYNCS.EXCH.64 URZ, [UR6+0x98], UR10 ;  /* 0x0000980a06ff75b2 */ /* 0x0004620008000100 */
[----:B------:R2:W1:Y:S02]  /*0b70*/  SYNCS.EXCH.64 URZ, [UR6+0xb8], UR4 ;  /* 0x0000b80406ff75b2 */ /* 0x0004640008000100 */
[----:B--2---:R-:W-:Y:S01]  /*0b80*/  NOP ;  /* 0x0000000000007918 */ /* 0x004fe20000000000 */
.L_x_13:
        /* <DEDUP_REMOVED lines=14> */
[----:B------:R2:W1:Y:S01]  /*0c70*/  SYNCS.EXCH.64 URZ, [UR5+0xd0], UR6 ;  /* 0x0000d00605ff75b2 */ /* 0x0004620008000100 */
[----:B------:R2:W1:Y:S01]  /*0c80*/  SYNCS.EXCH.64 URZ, [UR5+0xc8], UR6 ;  /* 0x0000c80605ff75b2 */ /* 0x0004620008000100 */
[----:B------:R2:W1:Y:S02]  /*0c90*/  SYNCS.EXCH.64 URZ, [UR5+0xd8], UR6 ;  /* 0x0000d80605ff75b2 */ /* 0x0004640008000100 */
[----:B--2---:R-:W-:Y:S01]  /*0ca0*/  NOP ;  /* 0x0000000000007918 */ /* 0x004fe20000000000 */
.L_x_14:
[----:B-1----:R-:W1:Y:S01]  /*0cb0*/  S2UR UR5, SR_CTAID.X ;  /* 0x00000000000579c3 */ /* 0x002e620000002500 */
[----:B------:R-:W-:-:S05]  /*0cc0*/  CS2R.32 R97, SR_CgaSize ;  /* 0x0000000000617805 */ /* 0x000fca0000008a00 */
[----:B------:R-:W-:-:S05]  /*0cd0*/  IMAD R97, R97, -0xa0, RZ ;  /* 0xffffff6061617824 */ /* 0x000fca00078e02ff */
[----:B------:R-:W-:-:S14]  /*0ce0*/  R2UR UR7, R97 ;  /* 0x00000000610772ca */ /* 0x000fdc00000e0000 */
[----:B------:R-:W2:Y:S01]  /*0cf0*/  LDCU UR7, c[0x0][UR7+0x2b0] ;  /* 0x00005600070777ac */ /* 0x000ea20008000800 */
[----:B------:R-:W-:Y:S01]  /*0d00*/  NOP ;  /* 0x0000000000007918 */ /* 0x000fe20000000000 */
[----:B------:R-:W-:-:S05]  /*0d10*/  CS2R.32 R97, SR_CgaSize ;  /* 0x0000000000617805 */ /* 0x000fca0000008a00 */
[----:B------:R-:W-:-:S05]  /*0d20*/  IMAD R97, R97, -0xa0, RZ ;  /* 0xffffff6061617824 */ /* 0x000fca00078e02ff */
[----:B------:R-:W-:-:S14]  /*0d30*/  R2UR UR6, R97 ;  /* 0x00000000610672ca */ /* 0x000fdc00000e0000 */
[----:B------:R-:W3:Y:S01]  /*0d40*/  LDCU UR6, c[0x0][UR6+0x2b4] ;  /* 0x00005680060677ac */ /* 0x000ee20008000800 */
[----:B------:R-:W4:Y:S08]  /*0d50*/  S2UR UR4, SR_CTAID.Y ;  /* 0x00000000000479c3 */ /* 0x000f300000002600 */
[----:B------:R-:W3:Y:S01]  /*0d60*/  LDC R9, c[0x0][0xb24] ;  /* 0x0002c900ff097b82 */ /* 0x000ee20000000800 */
[----:B-1----:R-:W-:-:S02]  /*0d70*/  I2FP.F32.U32 R5, UR5 ;  /* 0x0000000500057c45 */ /* 0x002fc40008201000 */
[----:B------:R-:W-:-:S05]  /*0d80*/  CS2R.32 R3, SR_CgaSize ;  /* 0x0000000000037805 */ /* 0x000fca0000008a00 */
[----:B------:R-:W-:-:S06]  /*0d90*/  IMAD R3, R3, -0xa0, RZ ;  /* 0xffffff6003037824 */ /* 0x000fcc00078e02ff */
[----:B------:R-:W1:Y:S01]  /*0da0*/  LDC R3, c[0x0][R3+0x2a0] ;  /* 0x0000a80003037b82 */ /* 0x000e620000000800 */
[----:B------:R-:W-:Y:S01]  /*0db0*/  MOV R97, UR5 ;  /* 0x0000000500617c02 */ /* 0x000fe20008000f00 */
[----:B--2---:R-:W-:Y:S01]  /*0dc0*/  FMUL R5, R5, UR7 ;  /* 0x0000000705057c20 */ /* 0x004fe20008400000 */
[----:B----4-:R-:W-:Y:S02]  /*0dd0*/  I2FP.F32.U32 R4, UR4 ;  /* 0x0000000400047c45 */ /* 0x010fe40008201000 */
[----:B------:R-:W-:-:S05]  /*0de0*/  CS2R.32 R2, SR_CgaSize ;  /* 0x0000000000027805 */ /* 0x000fca0000008a00 */
[----:B------:R-:W-:-:S06]  /*0df0*/  IMAD R2, R2, -0xa0, RZ ;  /* 0xffffff6002027824 */ /* 0x000fcc00078e02ff */
[----:B------:R-:W2:Y:S01]  /*0e00*/  LDC R2, c[0x0][R2+0x2a4] ;  /* 0x0000a90002027b82 */ /* 0x000ea20000000800 */
[----:B------:R-:W4:Y:S01]  /*0e10*/  F2I.U32.TRUNC.NTZ R90, R5 ;  /* 0x00000005005a7305 */ /* 0x000f22000020f000 */
[----:B------:R-:W-:Y:S01]  /*0e20*/  MOV R91, UR4 ;  /* 0x00000004005b7c02 */ /* 0x000fe20008000f00 */
[----:B---3--:R-:W-:-:S05]  /*0e30*/  FMUL R4, R4, UR6 ;  /* 0x0000000604047c20 */ /* 0x008fca0008400000 */
[----:B------:R-:W-:Y:S01]  /*0e40*/  BAR.SYNC.DEFER_BLOCKING 0x0 ;  /* 0x0000000000007b1d */ /* 0x000fe20000010000 */
[----:B------:R-:W-:-:S05]  /*0e50*/  ISETP.GE.AND P0, PT, R9, 0x1, PT ;  /* 0x000000010900780c */ /* 0x000fca0003f06270 */
[----:B------:R-:W3:Y:S02]  /*0e60*/  F2I.U32.TRUNC.NTZ R79, R4 ;  /* 0x00000004004f7305 */ /* 0x000ee4000020f000 */
[----:B------:R-:W2:Y:S01]  /*0e70*/  S2UR UR36, SR_CTAID.Z ;  /* 0x00000000002479c3 */ /* 0x000ea20000002700 */
[----:B----4-:R-:W-:-:S05]  /*0e80*/  IADD3 R90, PT, PT, -R90, RZ, RZ ;  /* 0x000000ff5a5a7210 */ /* 0x010fca0007ffe1ff */
[----:B-1----:R-:W-:Y:S01]  /*0e90*/  IMAD R90, R3, R90, UR5 ;  /* 0x00000005035a7e24 */ /* 0x002fe2000f8e025a */
[----:B---3--:R-:W-:-:S05]  /*0ea0*/  IADD3 R79, PT, PT, -R79, RZ, RZ ;  /* 0x000000ff4f4f7210 */ /* 0x008fca0007ffe1ff */
[----:B--2---:R-:W-:Y:S01]  /*0eb0*/  IMAD R79, R2, R79, UR4 ;  /* 0x00000004024f7e24 */ /* 0x004fe2000f8e024f */
[----:B------:R-:W-:Y:S06]  /*0ec0*/  @!P0 BRA `(.L_x_15) ;  /* 0x0000000000b88947 */ /* 0x000fec0003800000 */
[----:B------:R-:W1:Y:S01]  /*0ed0*/  LDC.64 R4, c[0x0][0xb18] ;  /* 0x0002c600ff047b82 */ /* 0x000e620000000a00 */
[----:B------:R-:W-:-:S07]  /*0ee0*/  ISETP.NE.AND P0, PT, R9, 0x1, PT ;  /* 0x000000010900780c */ /* 0x000fce0003f05270 */
[----:B------:R-:W2:Y:S08]  /*0ef0*/  LDC R10, c[0x0][0xb0c] ;  /* 0x0002c300ff0a7b82 */ /* 0x000eb00000000800 */
[----:B------:R-:W3:Y:S08]  /*0f00*/  LDC R11, c[0x0][0x370] ;  /* 0x0000dc00ff0b7b82 */ /* 0x000ef00000000800 */
[----:B------:R-:W4:Y:S01]  /*0f10*/  LDC R12, c[0x0][0x374] ;  /* 0x0000dd00ff0c7b82 */ /* 0x000f220000000800 */
[----:B-1----:R-:W-:-:S07]  /*0f20*/  ISETP.NE.AND P1, PT, R4, 0x1, PT ;  /* 0x000000010400780c */ /* 0x002fce0003f25270 */
[----:B------:R-:W3:Y:S01]  /*0f30*/  LDC.64 R6, c[0x0][0xb10] ;  /* 0x0002c400ff067b82 */ /* 0x000ee20000000a00 */
[----:B--2---:R-:W-:-:S07]  /*0f40*/  ISETP.NE.AND P2, PT, R10, 0x1, PT ;  /* 0x000000010a00780c */ /* 0x004fce0003f45270 */
[----:B------:R-:W1:Y:S08]  /*0f50*/  LDC R8, c[0x0][0xb20] ;  /* 0x0002c800ff087b82 */ /* 0x000e700000000800 */
[----:B------:R-:W2:Y:S01]  /*0f60*/  LDC.64 R2, c[0x0][0xb28] ;  /* 0x0002ca00ff027b82 */ /* 0x000ea20000000a00 */
[----:B----4-:R-:W-:-:S04]  /*0f70*/  IMAD.HI.U32 R13, R12, R5, RZ ;  /* 0x000000050c0d7227 */ /* 0x010fc800078e00ff */
[----:B------:R-:W-:-:S04]  /*0f80*/  IMAD.HI.U32 R5, R91, R5, RZ ;  /* 0x000000055b057227 */ /* 0x000fc800078e00ff */
[----:B---3--:R-:W-:-:S04]  /*0f90*/  IMAD.HI.U32 R14, R11, R6, RZ ;  /* 0x000000060b0e7227 */ /* 0x008fc800078e00ff */
[----:B------:R-:W-:Y:S01]  /*0fa0*/  IMAD.HI.U32 R16, R97, R6, RZ ;  /* 0x0000000661107227 */ /* 0x000fe200078e00ff */
[-C--:B------:R-:W-:Y:S02]  /*0fb0*/  @P2 SHF.R.U32.HI R11, RZ, R7.reuse, R14 ;  /* 0x00000007ff0b2219 */ /* 0x080fe4000001160e */
[-C--:B-1----:R-:W-:Y:S02]  /*0fc0*/  @P1 SHF.R.U32.HI R12, RZ, R8.reuse, R13 ;  /* 0x00000008ff0c1219 */ /* 0x082fe4000001160d */
[----:B------:R-:W-:Y:S02]  /*0fd0*/  SHF.R.U32.HI R8, RZ, R8, R5 ;  /* 0x00000008ff087219 */ /* 0x000fe40000011605 */
[----:B------:R-:W-:Y:S02]  /*0fe0*/  SHF.R.U32.HI R16, RZ, R7, R16 ;  /* 0x00000007ff107219 */ /* 0x000fe40000011610 */
[----:B------:R-:W-:Y:S01]  /*0ff0*/  SEL R5, R91, R8, !P1 ;  /* 0x000000085b057207 */ /* 0x000fe20004800000 */
[----:B--2---:R-:W-:Y:S01]  /*1000*/  IMAD.HI.U32 R14, R12, R2, RZ ;  /* 0x000000020c0e7227 */ /* 0x004fe200078e00ff */
[----:B------:R-:W-:-:S03]  /*1010*/  SEL R7, R97, R16, !P2 ;  /* 0x0000001061077207 */ /* 0x000fc60005000000 */
[----:B------:R-:W-:Y:S01]  /*1020*/  IMAD.HI.U32 R6, R11, R2, RZ ;  /* 0x000000020b067227 */ /* 0x000fe200078e00ff */
[----:B------:R-:W-:-:S04]  /*1030*/  @P0 SHF.R.U32.HI R12, RZ, R3, R14 ;  /* 0x00000003ff0c0219 */ /* 0x000fc8000001160e */
[----:B------:R-:W-:Y:S01]  /*1040*/  @P0 SHF.R.U32.HI R11, RZ, R3, R6 ;  /* 0x00000003ff0b0219 */ /* 0x000fe20000011606 */
[----:B------:R-:W-:-:S04]  /*1050*/  IMAD R12, R12, R9, RZ ;  /* 0x000000090c0c7224 */ /* 0x000fc800078e02ff */
[----:B------:R-:W-:Y:S01]  /*1060*/  IMAD R6, R11, R9, RZ ;  /* 0x000000090b067224 */ /* 0x000fe200078e02ff */
[----:B------:R-:W-:-:S04]  /*1070*/  ISETP.GE.AND P1, PT, R5, R12, PT ;  /* 0x0000000c0500720c */ /* 0x000fc80003f26270 */
[----:B------:R-:W-:Y:S01]  /*1080*/  ISETP.GE.OR P1, PT, R7, R6, P1 ;  /* 0x000000060700720c */ /* 0x000fe20000f26670 */
[----:B------:R-:W-:-:S05]  /*1090*/  IMAD.HI.U32 R6, R5, R2, RZ ;  /* 0x0000000205067227 */ /* 0x000fca00078e00ff */
[----:B------:R-:W-:-:S04]  /*10a0*/  SHF.R.U32.HI R6, RZ, R3, R6 ;  /* 0x00000003ff067219 */ /* 0x000fc80000011606 */
[----:B------:R-:W-:-:S03]  /*10b0*/  SEL R6, R5, R6, !P0 ;  /* 0x0000000605067207 */ /* 0x000fc60004000000 */
[----:B------:R-:W-:Y:S01]  /*10c0*/  @!P1 IMAD.HI.U32 R8, R7, R2, RZ ;  /* 0x0000000207089227 */ /* 0x000fe200078e00ff */
[----:B------:R-:W-:-:S04]  /*10d0*/  IADD3 R2, PT, PT, -R6, RZ, RZ ;  /* 0x000000ff06027210 */ /* 0x000fc80007ffe1ff */
[----:B------:R-:W-:Y:S01]  /*10e0*/  @!P1 SHF.R.U32.HI R8, RZ, R3, R8 ;  /* 0x00000003ff089219 */ /* 0x000fe20000011608 */
[----:B------:R-:W-:-:S03]  /*10f0*/  IMAD R2, R9, R2, R5 ;  /* 0x0000000209027224 */ /* 0x000fc600078e0205 */
[----:B------:R-:W-:Y:S02]  /*1100*/  @!P1 SEL R3, R7, R8, !P0 ;  /* 0x0000000807039207 */ /* 0x000fe40004000000 */
[----:B------:R-:W-:-:S03]  /*1110*/  IADD3 R8, PT, PT, -R5, RZ, RZ ;  /* 0x000000ff05087210 */ /* 0x000fc60007ffe1ff */
[--C-:B------:R-:W-:Y:S02]  /*1120*/  @!P1 IMAD.IADD R6, R6, 0x1, -R3.reuse ;  /* 0x0000000106069824 */ /* 0x100fe400078e0a03 */
[----:B------:R-:W-:Y:S01]  /*1130*/  @!P1 IMAD R3, R2, R11, R3 ;  /* 0x0000000b02039224 */ /* 0x000fe200078e0203 */
[----:B------:R-:W-:Y:S01]  /*1140*/  IADD3 R2, PT, PT, -R7, RZ, RZ ;  /* 0x000000ff07027210 */ /* 0x000fe20007ffe1ff */
[----:B------:R-:W-:Y:S02]  /*1150*/  @!P1 IMAD R5, R6, R9, R7 ;  /* 0x0000000906059224 */ /* 0x000fe400078e0207 */
[----:B------:R-:W-:Y:S02]  /*1160*/  IMAD R8, R4, R8, R91 ;  /* 0x0000000804087224 */ /* 0x000fe400078e025b */
[----:B------:R-:W-:Y:S02]  /*1170*/  @!P1 IMAD.MOV.U32 R7, RZ, RZ, R3 ;  /* 0x000000ffff079224 */ /* 0x000fe400078e0003 */
[----:B------:R-:W-:-:S02]  /*1180*/  IMAD R2, R10, R2, R97 ;  /* 0x000000020a027224 */ /* 0x000fc400078e0261 */
[----:B------:R-:W-:Y:S02]  /*1190*/  IMAD R91, R5, R4, R8 ;  /* 0x00000004055b7224 */ /* 0x000fe400078e0208 */
[----:B------:R-:W-:Y:S02]  /*11a0*/  IMAD R97, R7, R10, R2 ;  /* 0x0000000a07617224 */ /* 0x000fe400078e0202 */
.L_x_15:
[----:B------:R-:W1:Y:S01]  /*11b0*/  LDCU UR4, c[0x0][0xb30] ;  /* 0x00016600ff0477ac */ /* 0x000e620008000800 */
[----:B------:R-:W2:Y:S08]  /*11c0*/  S2UR UR37, SR_CgaCtaId ;  /* 0x00000000002579c3 */ /* 0x000eb00000008800 */
[----:B------:R-:W3:Y:S01]  /*11d0*/  LDC R40, c[0x0][0xb24] ;  /* 0x0002c900ff287b82 */ /* 0x000ee20000000800 */
[----:B-1----:R-:W-:-:S09]  /*11e0*/  UISETP.NE.AND UP1, UPT, UR4, 0x1, UPT ;  /* 0x000000010400788c */ /* 0x002fd2000bf25270 */
[----:B--2---:R-:W-:Y:S05]  /*11f0*/  BRA.U UP1, `(.L_x_16) ;  /* 0x0000000101407547 */ /* 0x004fea000b800000 */
[----:B------:R-:W1:Y:S08]  /*1200*/  LDC.64 R4, c[0x0][0xb10] ;  /* 0x0002c400ff047b82 */ /* 0x000e700000000a00 */
[----:B------:R-:W2:Y:S08]  /*1210*/  LDC.64 R2, c[0x0][0xb18] ;  /* 0x0002c600ff027b82 */ /* 0x000eb00000000a00 */
[----:B------:R-:W4:Y:S08]  /*1220*/  LDC R6, c[0x0][0xb20] ;  /* 0x0002c800ff067b82 */ /* 0x000f300000000800 */
[----:B------:R-:W3:Y:S01]  /*1230*/  LDC R8, c[0x0][0xb0c] ;  /* 0x0002c300ff087b82 */ /* 0x000ee20000000800 */
[----:B-1----:R-:W-:-:S05]  /*1240*/  IMAD.HI.U32 R4, R97, R4, RZ ;  /* 0x0000000461047227 */ /* 0x002fca00078e00ff */
[----:B------:R-:W-:Y:S01]  /*1250*/  SHF.R.U32.HI R4, RZ, R5, R4 ;  /* 0x00000005ff047219 */ /* 0x000fe20000011604 */
[----:B--2---:R-:W-:Y:S01]  /*1260*/  IMAD.HI.U32 R3, R91, R3, RZ ;  /* 0x000000035b037227 */ /* 0x004fe200078e00ff */
[----:B------:R-:W-:-:S04]  /*1270*/  ISETP.NE.AND P0, PT, R2, 0x1, PT ;  /* 0x000000010200780c */ /* 0x000fc80003f05270 */
[----:B----4-:R-:W-:-:S04]  /*1280*/  SHF.R.U32.HI R6, RZ, R6, R3 ;  /* 0x00000006ff067219 */ /* 0x010fc80000011603 */
[----:B------:R-:W-:Y:S02]  /*1290*/  SEL R3, R91, R6, !P0 ;  /* 0x000000065b037207 */ /* 0x000fe40004000000 */
[----:B---3--:R-:W-:-:S04]  /*12a0*/  ISETP.NE.AND P1, PT, R8, 0x1, PT ;  /* 0x000000010800780c */ /* 0x008fc80003f25270 */
[----:B------:R-:W-:-:S05]  /*12b0*/  SEL R4, R97, R4, !P1 ;  /* 0x0000000461047207 */ /* 0x000fca0004800000 */
[----:B------:R-:W-:Y:S02]  /*12c0*/  IMAD.IADD R5, R3, 0x1, -R4 ;  /* 0x0000000103057824 */ /* 0x000fe400078e0a04 */
[----:B------:R-:W-:Y:S02]  /*12d0*/  IMAD.IADD R3, R4, 0x1, -R3 ;  /* 0x0000000104037824 */ /* 0x000fe400078e0a03 */
[----:B------:R-:W-:Y:S02]  /*12e0*/  IMAD R97, R5, R8, R97 ;  /* 0x0000000805617224 */ /* 0x000fe400078e0261 */
[----:B------:R-:W-:-:S07]  /*12f0*/  IMAD R91, R3, R2, R91 ;  /* 0x00000002035b7224 */ /* 0x000fce00078e025b */
.L_x_16:
[----:B------:R-:W-:Y:S01]  /*1300*/  BAR.SYNC.DEFER_BLOCKING 0x0 ;  /* 0x0000000000007b1d */ /* 0x000fe20000010000 */
[----:B------:R-:W-:Y:S01]  /*1310*/  UISETP.NE.AND UP1, UPT, UR8, 0x2, UPT ;  /* 0x000000020800788c */ /* 0x000fe2000bf25270 */
[----:B------:R-:W-:Y:S02]  /*1320*/  ISETP.NE.OR P5, PT, R0, 0x2, !P5 ;  /* 0x000000020000780c */ /* 0x000fe40006fa5670 */
[----:B------:R-:W-:-:S06]  /*1330*/  LOP3.LUT R2, R101, 0x1f, RZ, 0xc0, !PT ;  /* 0x0000001f65027812 */ /* 0x000fcc00078ec0ff */
[----:B------:R-:W-:Y:S05]  /*1340*/  BRA.U UP1, `(.L_x_17) ;  /* 0x0000001101547547 */ /* 0x000fea000b800000 */
[----:B------:R-:W1:Y:S01]  /*1350*/  LDCU UR13, c[0x0][0x38c] ;  /* 0x00007180ff0d77ac */ /* 0x000e620008000800 */
[----:B------:R-:W2:Y:S01]  /*1360*/  LDC R9, c[0x0][0x370] ;  /* 0x0000dc00ff097b82 */ /* 0x000ea20000000800 */
[----:B------:R-:W-:Y:S01]  /*1370*/  PLOP3.LUT P1, PT, PT, PT, UP2, 0x80, 0x8 ;  /* 0x000000000008781c */ /* 0x000fe20003f2f028 */
[----:B------:R-:W-:Y:S01]  /*1380*/  IMAD.MOV.U32 R15, RZ, RZ, 0x1 ;  /* 0x00000001ff0f7424 */ /* 0x000fe200078e00ff */
[----:B------:R-:W-:Y:S01]  /*1390*/  ISETP.EQ.OR P4, PT, R2, RZ, P5 ;  /* 0x000000ff0200720c */ /* 0x000fe20002f82670 */
[----:B------:R-:W-:Y:S01]  /*13a0*/  IMAD.MOV.U32 R14, RZ, RZ, RZ ;  /* 0x000000ffff0e7224 */ /* 0x000fe200078e00ff */
[----:B------:R-:W-:Y:S02]  /*13b0*/  PLOP3.LUT P1, PT, P1, PT, PT, 0x8, 0x80 ;  /* 0x000000000080781c */ /* 0x000fe40000f2e170 */
[----:B------:R-:W-:Y:S01]  /*13c0*/  CS2R R12, SRZ ;  /* 0x00000000000c7805 */ /* 0x000fe2000001ff00 */
[----:B------:R-:W-:Y:S01]  /*13d0*/  IMAD.MOV.U32 R10, RZ, RZ, 0x1 ;  /* 0x00000001ff0a7424 */ /* 0x000fe200078e00ff */
[----:B------:R-:W4:Y:S01]  /*13e0*/  LDC R0, c[0x0][0x374] ;  /* 0x0000dd00ff007b82 */ /* 0x000f220000000800 */
[----:B------:R-:W2:Y:S01]  /*13f0*/  LDCU.64 UR22, c[0x0][0x348] ;  /* 0x00006900ff1677ac */ /* 0x000ea20008000a00 */
[----:B------:R-:W-:Y:S01]  /*1400*/  UMOV UR6, URZ ;  /* 0x000000ff00067c82 */ /* 0x000fe20008000000 */
[----:B-1----:R-:W-:-:S04]  /*1410*/  UIADD3 UR5, UPT, UPT, UR13, 0x1f, URZ ;  /* 0x0000001f0d057890 */ /* 0x002fc8000fffe0ff */
[----:B------:R-:W-:-:S04]  /*1420*/  USHF.R.S32.HI UR4, URZ, 0x1f, UR5 ;  /* 0x0000001fff047899 */ /* 0x000fc80008011405 */
[----:B------:R-:W-:-:S04]  /*1430*/  ULEA.HI UR4, UR4, UR5, URZ, 0x5 ;  /* 0x0000000504047291 */ /* 0x000fc8000f8f28ff */
[----:B------:R-:W-:Y:S02]  /*1440*/  USHF.R.S32.HI UR15, URZ, 0x5, UR4 ;  /* 0x00000005ff0f7899 */ /* 0x000fe40008011404 */
[----:B------:R-:W-:Y:S02]  /*1450*/  UIADD3 UR4, UPT, UPT, UR13, -0x1, URZ ;  /* 0xffffffff0d047890 */ /* 0x000fe4000fffe0ff */
[----:B------:R-:W-:Y:S02]  /*1460*/  UISETP.LT.U32.AND UP0, UPT, UR15, 0x4, UPT ;  /* 0x000000040f00788c */ /* 0x000fe4000bf01070 */
[----:B------:R-:W-:Y:S02]  /*1470*/  UISETP.GE.U32.AND UP1, UPT, UR4, -0x3f, UPT ;  /* 0xffffffc10400788c */ /* 0x000fe4000bf26070 */
[----:B------:R-:W-:Y:S02]  /*1480*/  USEL UR14, UR15, 0x4, UP0 ;  /* 0x000000040f0e7887 */ /* 0x000fe40008000000 */
[----:B------:R-:W-:-:S02]  /*1490*/  UIADD3 UR13, UPT, UPT, UR13, 0x3e, URZ ;  /* 0x0000003e0d0d7890 */ /* 0x000fc4000fffe0ff */
[----:B------:R-:W-:Y:S02]  /*14a0*/  UIADD3 UR5, UPT, UPT, UR14, -0x1, URZ ;  /* 0xffffffff0e057890 */ /* 0x000fe4000fffe0ff */
[----:B------:R-:W-:-:S03]  /*14b0*/  UIADD3 UR7, UPT, UPT, UR15, -UR14, URZ ;  /* 0x8000000e0f077290 */ /* 0x000fc6000fffe0ff */
[----:B------:R-:W-:-:S04]  /*14c0*/  @UP1 UIADD3 UR5, UPT, UPT, UR14, URZ, URZ ;  /* 0x000000ff0e051290 */ /* 0x000fc8000fffe0ff */
[----:B--2---:R-:W-:-:S12]  /*14d0*/  UIADD3 UR5, UPT, UPT, UR5, 0x1, URZ ;  /* 0x0000000105057890 */ /* 0x004fd8000fffe0ff */
.L_x_35:
[----:B------:R-:W-:Y:S01]  /*14e0*/  UISETP.NE.AND UP0, UPT, UR37, URZ, UPT ;  /* 0x000000ff2500728c */ /* 0x000fe2000bf05270 */
[----:B------:R-:W1:Y:S08]  /*14f0*/  S2UR UR37, SR_CgaCtaId ;  /* 0x00000000002579c3 */ /* 0x000e700000008800 */
[----:B------:R-:W-:Y:S05]  /*1500*/  BRA.U UP0, `(.L_x_18) ;  /* 0x0000000100347547 */ /* 0x000fea000b800000 */
[----:B------:R-:W2:Y:S01]  /*1510*/  S2R R2, SR_CgaCtaId ;  /* 0x0000000000027919 */ /* 0x000ea20000008800 */
[----:B------:R-:W-:-:S04]  /*1520*/  MOV R3, 0x400 ;  /* 0x0000040000037802 */ /* 0x000fc80000000f00 */
[----:B--2---:R-:W-:Y:S02]  /*1530*/  LEA R3, R2, R3, 0x18 ;  /* 0x0000000302037211 */ /* 0x004fe400078ec0ff */
[----:B------:R-:W-:-:S03]  /*1540*/  SHF.L.U32 R2, R10, 0x1f, RZ ;  /* 0x0000001f0a027819 */ /* 0x000fc600000006ff */
[----:B------:R-:W-:-:S04]  /*1550*/  IMAD R3, R12, 0x8, R3 ;  /* 0x000000080c037824 */ /* 0x000fc800078e0203 */
[----:B------:R-:W2:Y:S02]  /*1560*/  SYNCS.PHASECHK.TRANS64.TRYWAIT P0, [R3+URZ+0xd0], R2 ;  /* 0x0000d002030075a7 */ /* 0x000ea400080011ff */
[----:B--2---:R-:W-:Y:S05]  /*1570*/  @!P0 BRA `(.L_x_19) ;  /* 0x0000004800a48947 */ /* 0x004fea0003800000 */
.L_x_95:
[----:B------:R-:W-:Y:S01]  /*1580*/  VIADD R12, R12, 0x1 ;  /* 0x000000010c0c7836 */ /* 0x000fe20000000000 */
[----:B------:R2:W-:Y:S04]  /*1590*/  SYNCS.ARRIVE.TRANS64.A1T0 RZ, [R3+URZ+0xc0], RZ ;  /* 0x0000c0ff03ff79a7 */ /* 0x0005e800081000ff */
[----:B------:R-:W-:-:S04]  /*15a0*/  ISETP.NE.AND P0, PT, R12, 0x2, PT ;  /* 0x000000020c00780c */ /* 0x000fc80003f05270 */
[----:B------:R-:W-:Y:S02]  /*15b0*/  SEL R12, R12, RZ, P0 ;  /* 0x000000ff0c0c7207 */ /* 0x000fe40000000000 */
[----:B--2---:R-:W-:-:S04]  /*15c0*/  SEL R3, RZ, 0x1, P0 ;  /* 0x00000001ff037807 */ /* 0x004fc80000000000 */
[----:B------:R-:W-:-:S07]  /*15d0*/  LOP3.LUT R10, R10, R3, RZ, 0x3c, !PT ;  /* 0x000000030a0a7212 */ /* 0x000fce00078e3cff */
.L_x_18:
[----:B------:R-:W-:Y:S01]  /*15e0*/  UMOV UR4, 0x400 ;  /* 0x0000040000047882 */ /* 0x000fe20000000000 */
[----:B------:R-:W-:Y:S01]  /*15f0*/  SHF.L.U32 R2, R15, 0x1f, RZ ;  /* 0x0000001f0f027819 */ /* 0x000fe200000006ff */
[----:B-1----:R-:W-:Y:S01]  /*1600*/  ULEA UR4, UR37, UR4, 0x18 ;  /* 0x0000000425047291 */ /* 0x002fe2000f8ec0ff */
[----:B------:R-:W-:Y:S01]  /*1610*/  R2UR UR35, R97 ;  /* 0x00000000612372ca */ /* 0x000fe200000e0000 */
[----:B------:R-:W-:Y:S01]  /*1620*/  UISETP.GE.U32.AND UP0, UPT, UR13, 0x3f, UPT ;  /* 0x0000003f0d00788c */ /* 0x000fe2000bf06070 */
[----:B------:R-:W-:Y:S01]  /*1630*/  R2UR UR11, R91 ;  /* 0x000000005b0b72ca */ /* 0x000fe200000e0000 */
[----:B------:R-:W-:Y:S01]  /*1640*/  ULEA UR8, UR6, UR4, 0x3 ;  /* 0x0000000406087291 */ /* 0x000fe2000f8e18ff */
[----:B------:R-:W-:-:S08]  /*1650*/  UMOV UR24, URZ ;  /* 0x000000ff00187c82 */ /* 0x000fd00008000000 */
[----:B------:R1:W2:Y:S01]  /*1660*/  SYNCS.PHASECHK.TRANS64.TRYWAIT P0, [UR8+0x20], R2 ;  /* 0x00002002ff0075a7 */ /* 0x0002a20008001108 */
[----:B------:R-:W-:Y:S02]  /*1670*/  USHF.L.U32 UR35, UR35, 0x6, URZ ;  /* 0x0000000623237899 */ /* 0x000fe400080006ff */
[----:B------:R-:W-:Y:S01]  /*1680*/  USHF.L.U32 UR11, UR11, 0x6, URZ ;  /* 0x000000060b0b7899 */ /* 0x000fe200080006ff */
[----:B------:R-:W-:Y:S11]  /*1690*/  BRA.U !UP0, `(.L_x_20) ;  /* 0x0000000108a47547 */ /* 0x000ff6000b800000 */
[----:B------:R-:W-:Y:S01]  /*16a0*/  UMOV UR16, URZ ;  /* 0x000000ff00107c82 */ /* 0x000fe20008000000 */
[----:B------:R-:W-:-:S05]  /*16b0*/  UMOV UR17, UR6 ;  /* 0x0000000600117c82 */ /* 0x000fca0008000000 */
.L_x_25:
[----:B-1----:R-:W-:Y:S01]  /*16c0*/  ULEA UR33, UR17, UR4, 0x3 ;  /* 0x0000000411217291 */ /* 0x002fe2000f8e18ff */
[----:B--2---:R-:W-:Y:S01]  /*16d0*/  @!P5 MOV R3, 0x1000 ;  /* 0x000010000003d802 */ /* 0x004fe20000000f00 */
[----:B--2---:R-:W-:Y:S10]  /*16e0*/  @P0 BRA `(.L_x_21) ;  /* 0x00000000000c0947 */ /* 0x004ff40003800000 */
[----:B------:R-:W-:-:S04]  /*16f0*/  SHF.L.U32 R5, R15, 0x1f, RZ ;  /* 0x0000001f0f057819 */ /* 0x000fc800000006ff */
[----:B------:R-:W2:Y:S02]  /*1700*/  SYNCS.PHASECHK.TRANS64.TRYWAIT P0, [UR33+0x20], R5 ;  /* 0x00002005ff0075a7 */ /* 0x000ea40008001121 */
[----:B--2---:R-:W-:Y:S05]  /*1710*/  @!P0 BRA `(.L_x_22) ;  /* 0x0000004800508947 */ /* 0x004fea0003800000 */
.L_x_21:
[----:B------:R2:W-:Y:S01]  /*1720*/  @!P5 SYNCS.ARRIVE.TRANS64 RZ, [UR33], R3 ;  /* 0x00000003ffffd9a7 */ /* 0x0005e20008000021 */
[----:B------:R-:W-:Y:S04]  /*1730*/  BSSY.RECONVERGENT B0, `(.L_x_23) ;  /* 0x0000003000007945 */ /* 0x000fe80003800200 */
[----:B------:R-:W-:Y:S05]  /*1740*/  @P4 BRA `(.L_x_24) ;  /* 0x0000000000044947 */ /* 0x000fea0003800000 */
[----:B------:R-:W-:Y:S05]  /*1750*/  BPT.TRAP 0x1 ;  /* 0x000000040000795c */ /* 0x000fea0000300000 */
.L_x_24:
[----:B------:R-:W-:Y:S05]  /*1760*/  BSYNC.RECONVERGENT B0 ;  /* 0x0000000000007941 */ /* 0x000fea0003800200 */
.L_x_23:
[----:B------:R-:W-:Y:S02]  /*1770*/  UIADD3 UR6, UPT, UPT, UR17, 0x1, URZ ;  /* 0x0000000111067890 */ /* 0x000fe4000fffe0ff */
[----:B------:R-:W-:Y:S02]  /*1780*/  UIADD3 UR26, UP1, UPT, UR22, 0x80, URZ ;  /* 0x00000080161a7890 */ /* 0x000fe4000ff3e0ff */
[----:B------:R-:W-:Y:S02]  /*1790*/  UISETP.NE.AND UP0, UPT, UR6, 0x4, UPT ;  /* 0x000000040600788c */ /* 0x000fe4000bf05270 */
[----:B------:R-:W-:Y:S02]  /*17a0*/  USHF.L.U32 UR34, UR16, 0x5, URZ ;  /* 0x0000000510227899 */ /* 0x000fe400080006ff */
[----:B------:R-:W-:Y:S02]  /*17b0*/  USEL UR9, URZ, 0x1, UP0 ;  /* 0x00000001ff097887 */ /* 0x000fe40008000000 */
[----:B------:R-:W-:-:S02]  /*17c0*/  USEL UR6, UR6, URZ, UP0 ;  /* 0x000000ff06067287 */ /* 0x000fc40008000000 */
[----:B------:R-:W-:Y:S02]  /*17d0*/  UIADD3 UR20, UP0, UPT, UR22, 0x180, URZ ;  /* 0x0000018016147890 */ /* 0x000fe4000ff1e0ff */
[----:B------:R-:W-:Y:S01]  /*17e0*/  ULEA UR8, UR6, UR4, 0x3 ;  /* 0x0000000406087291 */ /* 0x000fe2000f8e18ff */
[----:B------:R-:W-:Y:S01]  /*17f0*/  LOP3.LUT R15, R15, UR9, RZ, 0x3c, !PT ;  /* 0x000000090f0f7c12 */ /* 0x000fe2000f8e3cff */
[----:B------:R-:W-:Y:S02]  /*1800*/  UIADD3.X UR27, UPT, UPT, URZ, UR23, URZ, UP1, !UPT ;  /* 0x00000017ff1b7290 */ /* 0x000fe40008ffe4ff */
[----:B------:R-:W-:Y:S01]  /*1810*/  UIADD3.X UR21, UPT, UPT, URZ, UR23, URZ, UP0, !UPT ;  /* 0x00000017ff157290 */ /* 0x000fe200087fe4ff */
[----:B-1----:R-:W-:Y:S01]  /*1820*/  SHF.L.U32 R2, R15, 0x1f, RZ ;  /* 0x0000001f0f027819 */ /* 0x002fe200000006ff */
[----:B------:R-:W-:Y:S01]  /*1830*/  UMOV UR18, 0x0 ;  /* 0x0000000000127882 */ /* 0x000fe20000000000 */
[----:B------:R-:W-:Y:S01]  /*1840*/  UMOV UR19, 0x10000000 ;  /* 0x1000000000137882 */ /* 0x000fe20000000000 */
[----:B------:R-:W-:Y:S01]  /*1850*/  UMOV UR12, UR36 ;  /* 0x00000024000c7c82 */ /* 0x000fe20008000000 */
[----:B------:R1:W1:Y:S01]  /*1860*/  SYNCS.PHASECHK.TRANS64.TRYWAIT P0, [UR8+0x20], R2 ;  /* 0x00002002ff0075a7 */ /* 0x0002620008001108 */
[----:B------:R-:W-:Y:S01]  /*1870*/  ULEA UR8, UR17, UR4, 0xb ;  /* 0x0000000411087291 */ /* 0x000fe2000f8e58ff */
[----:B------:R-:W-:Y:S01]  /*1880*/  UMOV UR9, UR33 ;  /* 0x0000002100097c82 */ /* 0x000fe20008000000 */
[----:B------:R-:W-:-:S02]  /*1890*/  UMOV UR10, UR34 ;  /* 0x00000022000a7c82 */ /* 0x000fc40008000000 */
[----:B------:R-:W-:Y:S02]  /*18a0*/  UIADD3 UR32, UPT, UPT, UR8, 0x2400, URZ ;  /* 0x0000240008207890 */ /* 0x000fe4000fffe0ff */
[----:B------:R-:W-:Y:S02]  /*18b0*/  UIADD3 UR8, UPT, UPT, UR8, 0x4400, URZ ;  /* 0x0000440008087890 */ /* 0x000fe4000fffe0ff */
[----:B------:R-:W-:Y:S01]  /*18c0*/  UIADD3 UR16, UPT, UPT, UR16, 0x1, URZ ;  /* 0x0000000110107890 */ /* 0x000fe2000fffe0ff */
[----:B------:R-:W-:Y:S01]  /*18d0*/  UMOV UR24, UR5 ;  /* 0x0000000500187c82 */ /* 0x000fe20008000000 */
[----:B------:R-:W-:Y:S02]  /*18e0*/  UMOV UR17, UR6 ;  /* 0x0000000600117c82 */ /* 0x000fe40008000000 */
[----:B------:R-:W-:Y:S01]  /*18f0*/  UISETP.NE.AND UP0, UPT, UR16, UR5, UPT ;  /* 0x000000051000728c */ /* 0x000fe2000bf05270 */
[----:B------:R1:W-:Y:S02]  /*1900*/  UTMALDG.3D [UR32], [UR26], desc[UR18] ;  /* 0x000012201a0075b4 */ /* 0x0003e40008011000 */
[----:B------:R1:W-:Y:S06]  /*1910*/  UTMALDG.3D [UR8], [UR20], desc[UR18] ;  /* 0x00001208140075b4 */ /* 0x0003ec0008011000 */
[----:B------:R-:W-:Y:S05]  /*1920*/  BRA.U UP0, `(.L_x_25) ;  /* 0xfffffffd00647547 */ /* 0x000fea000b83ffff */
.L_x_20:
[----:B-1----:R-:W-:Y:S01]  /*1930*/  ULEA UR8, UR6, UR4, 0x3 ;  /* 0x0000000406087291 */ /* 0x002fe2000f8e18ff */
[----:B------:R-:W-:Y:S01]  /*1940*/  SHF.L.U32 R2, R15, 0x1f, RZ ;  /* 0x0000001f0f027819 */ /* 0x000fe200000006ff */
[----:B------:R-:W-:Y:S01]  /*1950*/  @!P1 SYNCS.ARRIVE.TRANS64.A1T0 RZ, [UR4+0x58], RZ ;  /* 0x000058ffffff99a7 */ /* 0x000fe20008100004 */
[----:B------:R-:W-:-:S06]  /*1960*/  UISETP.GT.AND UP0, UPT, UR15, UR14, UPT ;  /* 0x0000000e0f00728c */ /* 0x000fcc000bf04270 */
[----:B--2---:R1:W2:Y:S03]  /*1970*/  SYNCS.PHASECHK.TRANS64.TRYWAIT P0, [UR8+0x20], R2 ;  /* 0x00002002ff0075a7 */ /* 0x0042a60008001108 */
[----:B------:R-:W-:Y:S05]  /*1980*/  BRA.U !UP0, `(.L_x_26) ;  /* 0x0000000108a87547 */ /* 0x000fea000b800000 */
[----:B------:R-:W-:Y:S01]  /*1990*/  UIADD3 UR21, UPT, UPT, UR7, UR24, URZ ;  /* 0x0000001807157290 */ /* 0x000fe2000fffe0ff */
[----:B------:R-:W-:-:S11]  /*19a0*/  UMOV UR25, UR6 ;  /* 0x0000000600197c82 */ /* 0x000fd60008000000 */
.L_x_31:
[----:B-1----:R-:W-:Y:S01]  /*19b0*/  ULEA UR17, UR25, UR4, 0x3 ;  /* 0x0000000419117291 */ /* 0x002fe2000f8e18ff */
[----:B--2---:R-:W-:Y:S01]  /*19c0*/  @!P5 MOV R3, 0x1000 ;  /* 0x000010000003d802 */ /* 0x004fe20000000f00 */
[----:B--2---:R-:W-:Y:S10]  /*19d0*/  @P0 BRA `(.L_x_27) ;  /* 0x00000000000c0947 */ /* 0x004ff40003800000 */
[----:B------:R-:W-:-:S04]  /*19e0*/  SHF.L.U32 R5, R15, 0x1f, RZ ;  /* 0x0000001f0f057819 */ /* 0x000fc800000006ff */
[----:B------:R-:W2:Y:S02]  /*19f0*/  SYNCS.PHASECHK.TRANS64.TRYWAIT P0, [UR17+0x20], R5 ;  /* 0x00002005ff0075a7 */ /* 0x000ea40008001111 */
[----:B--2---:R-:W-:Y:S05]  /*1a00*/  @!P0 BRA `(.L_x_28) ;  /* 0x0000004400ac8947 */ /* 0x004fea0003800000 */
.L_x_27:
[----:B------:R2:W-:Y:S01]  /*1a10*/  @!P5 SYNCS.ARRIVE.TRANS64 RZ, [UR17], R3 ;  /* 0x00000003ffffd9a7 */ /* 0x0005e20008000011 */
[----:B------:R-:W-:Y:S04]  /*1a20*/  BSSY.RECONVERGENT B0, `(.L_x_29) ;  /* 0x0000003000007945 */ /* 0x000fe80003800200 */
[----:B------:R-:W-:Y:S05]  /*1a30*/  @P4 BRA `(.L_x_30) ;  /* 0x0000000000044947 */ /* 0x000fea0003800000 */
[----:B------:R-:W-:Y:S05]  /*1a40*/  BPT.TRAP 0x1 ;  /* 0x000000040000795c */ /* 0x000fea0000300000 */
.L_x_30:
[----:B------:R-:W-:Y:S05]  /*1a50*/  BSYNC.RECONVERGENT B0 ;  /* 0x0000000000007941 */ /* 0x000fea0003800200 */
.L_x_29:
        /* <DEDUP_REMOVED lines=20> */
[----:B------:R-:W-:Y:S01]  /*1ba0*/  UIADD3 UR8, UPT, UPT, UR8, 0x4400, URZ ;  /* 0x0000440008087890 */ /* 0x000fe2000fffe0ff */
[----:B------:R-:W-:Y:S01]  /*1bb0*/  UMOV UR9, UR17 ;  /* 0x0000001100097c82 */ /* 0x000fe20008000000 */
[----:B------:R-:W-:Y:S01]  /*1bc0*/  UMOV UR10, UR18 ;  /* 0x00000012000a7c82 */ /* 0x000fe20008000000 */
[----:B------:R-:W-:Y:S01]  /*1bd0*/  UIADD3 UR24, UPT, UPT, UR24, 0x1, URZ ;  /* 0x0000000118187890 */ /* 0x000fe2000fffe0ff */
[----:B------:R-:W-:-:S03]  /*1be0*/  UMOV UR25, UR6 ;  /* 0x0000000600197c82 */ /* 0x000fc60008000000 */
[----:B------:R1:W-:Y:S01]  /*1bf0*/  UTMALDG.3D [UR16], [UR30], desc[UR26] ;  /* 0x00001a101e0075b4 */ /* 0x0003e20008011000 */
[----:B------:R-:W-:Y:S01]  /*1c00*/  UISETP.NE.AND UP0, UPT, UR24, UR21, UPT ;  /* 0x000000151800728c */ /* 0x000fe2000bf05270 */
[----:B------:R1:W-:Y:S08]  /*1c10*/  UTMALDG.3D [UR8], [UR28], desc[UR26] ;  /* 0x00001a081c0075b4 */ /* 0x0003f00008011000 */
[----:B------:R-:W-:Y:S05]  /*1c20*/  BRA.U UP0, `(.L_x_31) ;  /* 0xfffffffd00607547 */ /* 0x000fea000b83ffff */
.L_x_26:
[C---:B-1----:R-:W-:Y:S01]  /*1c30*/  LEA R2, R14.reuse, UR4, 0x3 ;  /* 0x000000040e027c11 */ /* 0x042fe2000f8e18ff */
[----:B------:R-:W-:Y:S01]  /*1c40*/  NOP ;  /* 0x0000000000007918 */ /* 0x000fe20000000000 */
[----:B--2---:R-:W-:Y:S02]  /*1c50*/  SHF.L.U32 R3, R13, 0x1f, RZ ;  /* 0x0000001f0d037819 */ /* 0x004fe400000006ff */
[----:B------:R-:W-:Y:S02]  /*1c60*/  LEA R4, R14, UR4, 0x4 ;  /* 0x000000040e047c11 */ /* 0x000fe4000f8e20ff */
[----:B------:R-:W1:Y:S02]  /*1c70*/  SYNCS.PHASECHK.TRANS64.TRYWAIT P0, [R2+URZ+0x60], R3 ;  /* 0x00006003020075a7 */ /* 0x000e6400080011ff */
[----:B-1----:R-:W-:Y:S05]  /*1c80*/  @!P0 BRA `(.L_x_32) ;  /* 0x0000004400248947 */ /* 0x002fea0003800000 */
.L_x_98:
[----:B------:R-:W2:Y:S01]  /*1c90*/  LDS.128 R4, [R4+0xf0] ;  /* 0x0000f00004047984 */ /* 0x000ea20000000c00 */
[----:B---3--:R-:W-:Y:S01]  /*1ca0*/  ISETP.GE.AND P0, PT, R40, 0x1, PT ;  /* 0x000000012800780c */ /* 0x008fe20003f06270 */
[----:B-1----:R-:W-:Y:S01]  /*1cb0*/  VIADD R2, R2, 0x70 ;  /* 0x0000007002027836 */ /* 0x002fe20000000000 */
[----:B------:R-:W-:Y:S01]  /*1cc0*/  @!PT LDS RZ, [RZ] ;  /* 0x00000000fffff984 */ /* 0x000fe20000000800 */
[----:B------:R-:W-:Y:S01]  /*1cd0*/  @!PT LDS RZ, [RZ] ;  /* 0x00000000fffff984 */ /* 0x000fe20000000800 */
[----:B------:R-:W-:Y:S01]  /*1ce0*/  @!PT LDS RZ, [RZ] ;  /* 0x00000000fffff984 */ /* 0x000fe20000000800 */
[----:B------:R-:W-:Y:S01]  /*1cf0*/  @!PT LDS RZ, [RZ] ;  /* 0x00000000fffff984 */ /* 0x000fe20000000800 */
[----:B------:R1:W-:Y:S06]  /*1d00*/  MEMBAR.ALL.CTA ;  /* 0x0000000000007992 */ /* 0x0003ec0000008000 */
[----:B-1----:R-:W1:Y:S01]  /*1d10*/  FENCE.VIEW.ASYNC.S ;  /* 0x00000000000073c6 */ /* 0x002e620000000000 */
[----:B------:R-:W-:-:S04]  /*1d20*/  PRMT R2, RZ, 0x654, R2 ;  /* 0x00000654ff027816 */ /* 0x000fc80000000002 */
[----:B-1----:R1:W-:Y:S01]  /*1d30*/  SYNCS.ARRIVE.TRANS64.RED.A1T0 RZ, [R2+URZ], RZ ;  /* 0x000000ff02ff79a7 */ /* 0x0023e200081004ff */
[----:B--2---:R-:W-:-:S13]  /*1d40*/  LOP3.LUT P2, RZ, R6, 0x1, RZ, 0xc0, !PT ;  /* 0x0000000106ff7812 */ /* 0x004fda000784c0ff */
[----:B------:R-:W-:Y:S01]  /*1d50*/  @P2 SHF.R.U32.HI R3, RZ, 0x10, R5 ;  /* 0x00000010ff032819 */ /* 0x000fe20000011605 */
[----:B------:R-:W-:Y:S01]  /*1d60*/  VOTEU.ANY UP0, P2 ;  /* 0x0000000000ff7886 */ /* 0x000fe20001000100 */
[----:B------:R-:W-:Y:S02]  /*1d70*/  @P2 MOV R11, R4 ;  /* 0x00000004000b2202 */ /* 0x000fe40000000f00 */
[----:B------:R-:W-:Y:S02]  /*1d80*/  @P2 R2UR.BROADCAST UR8, R3 ;  /* 0x00000000030822ca */ /* 0x000fe400008e0000 */
[----:B------:R-:W-:-:S11]  /*1d90*/  @P2 LOP3.LUT R8, R5, 0xffff, RZ, 0xc0, !PT ;  /* 0x0000ffff05082812 */ /* 0x000fd600078ec0ff */
[----:B------:R-:W-:Y:S01]  /*1da0*/  @UP0 UMOV UR36, UR8 ;  /* 0x0000000800240c82 */ /* 0x000fe20008000000 */
[----:B-1----:R-:W-:Y:S05]  /*1db0*/  @!P0 BRA `(.L_x_33) ;  /* 0x0000000000b88947 */ /* 0x002fea0003800000 */
[----:B------:R-:W4:Y:S01]  /*1dc0*/  LDC.64 R4, c[0x0][0xb18] ;  /* 0x0002c600ff047b82 */ /* 0x000f220000000a00 */
[----:B------:R-:W-:-:S07]  /*1dd0*/  ISETP.NE.AND P3, PT, R40, 0x1, PT ;  /* 0x000000012800780c */ /* 0x000fce0003f65270 */
[----:B------:R-:W1:Y:S08]  /*1de0*/  LDC.64 R6, c[0x0][0xb10] ;  /* 0x0002c400ff067b82 */ /* 0x000e700000000a00 */
[----:B------:R-:W2:Y:S08]  /*1df0*/  LDC R16, c[0x0][0xb20] ;  /* 0x0002c800ff107b82 */ /* 0x000eb00000000800 */
[----:B------:R-:W3:Y:S01]  /*1e00*/  LDC R18, c[0x0][0xb0c] ;  /* 0x0002c300ff127b82 */ /* 0x000ee20000000800 */
[----:B----4-:R-:W-:Y:S01]  /*1e10*/  IMAD.HI.U32 R17, R0, R5, RZ ;  /* 0x0000000500117227 */ /* 0x010fe200078e00ff */
[----:B------:R-:W-:-:S03]  /*1e20*/  ISETP.NE.AND P0, PT, R4, 0x1, PT ;  /* 0x000000010400780c */ /* 0x000fc60003f05270 */
[----:B------:R-:W-:-:S03]  /*1e30*/  IMAD.HI.U32 R5, R8, R5, RZ ;  /* 0x0000000508057227 */ /* 0x000fc600078e00ff */
[----:B------:R-:W4:Y:S01]  /*1e40*/  LDC.64 R2, c[0x0][0xb28] ;  /* 0x0002ca00ff027b82 */ /* 0x000f220000000a00 */
[----:B-1----:R-:W-:-:S04]  /*1e50*/  IMAD.HI.U32 R20, R9, R6, RZ ;  /* 0x0000000609147227 */ /* 0x002fc800078e00ff */
[----:B------:R-:W-:Y:S01]  /*1e60*/  IMAD.HI.U32 R22, R11, R6, RZ ;  /* 0x000000060b167227 */ /* 0x000fe200078e00ff */
[----:B------:R-:W-:Y:S02]  /*1e70*/  SHF.R.U32.HI R20, RZ, R7, R20 ;  /* 0x00000007ff147219 */ /* 0x000fe40000011614 */
[-C--:B--2---:R-:W-:Y:S02]  /*1e80*/  SHF.R.U32.HI R17, RZ, R16.reuse, R17 ;  /* 0x00000010ff117219 */ /* 0x084fe40000011611 */
[----:B------:R-:W-:Y:S02]  /*1e90*/  SHF.R.U32.HI R5, RZ, R16, R5 ;  /* 0x00000010ff057219 */ /* 0x000fe40000011605 */
[----:B------:R-:W-:Y:S02]  /*1ea0*/  SEL R17, R0, R17, !P0 ;  /* 0x0000001100117207 */ /* 0x000fe40004000000 */
[----:B------:R-:W-:Y:S02]  /*1eb0*/  SHF.R.U32.HI R22, RZ, R7, R22 ;  /* 0x00000007ff167219 */ /* 0x000fe40000011616 */
[----:B---3--:R-:W-:-:S02]  /*1ec0*/  ISETP.NE.AND P1, PT, R18, 0x1, PT ;  /* 0x000000011200780c */ /* 0x008fc40003f25270 */
[----:B------:R-:W-:Y:S02]  /*1ed0*/  SEL R5, R8, R5, !P0 ;  /* 0x0000000508057207 */ /* 0x000fe40004000000 */
[----:B------:R-:W-:Y:S02]  /*1ee0*/  SEL R19, R9, R20, !P1 ;  /* 0x0000001409137207 */ /* 0x000fe40004800000 */
[----:B------:R-:W-:Y:S01]  /*1ef0*/  SEL R7, R11, R22, !P1 ;  /* 0x000000160b077207 */ /* 0x000fe20004800000 */
[----:B----4-:R-:W-:-:S04]  /*1f00*/  IMAD.HI.U32 R20, R17, R2, RZ ;  /* 0x0000000211147227 */ /* 0x010fc800078e00ff */
[----:B------:R-:W-:Y:S01]  /*1f10*/  IMAD.HI.U32 R6, R19, R2, RZ ;  /* 0x0000000213067227 */ /* 0x000fe200078e00ff */
[----:B------:R-:W-:-:S04]  /*1f20*/  @P3 SHF.R.U32.HI R17, RZ, R3, R20 ;  /* 0x00000003ff113219 */ /* 0x000fc80000011614 */
[----:B------:R-:W-:Y:S01]  /*1f30*/  @P3 SHF.R.U32.HI R19, RZ, R3, R6 ;  /* 0x00000003ff133219 */ /* 0x000fe20000011606 */
[----:B------:R-:W-:-:S04]  /*1f40*/  IMAD R17, R40, R17, RZ ;  /* 0x0000001128117224 */ /* 0x000fc800078e02ff */
[----:B------:R-:W-:Y:S01]  /*1f50*/  IMAD R6, R40, R19, RZ ;  /* 0x0000001328067224 */ /* 0x000fe200078e02ff */
[C---:B------:R-:W-:Y:S02]  /*1f60*/  ISETP.GE.AND P0, PT, R5.reuse, R17, PT ;  /* 0x000000110500720c */ /* 0x040fe40003f06270 */
[----:B------:R-:W-:Y:S02]  /*1f70*/  IADD3 R17, PT, PT, -R5, RZ, RZ ;  /* 0x000000ff05117210 */ /* 0x000fe40007ffe1ff */
[----:B------:R-:W-:Y:S01]  /*1f80*/  ISETP.GE.OR P0, PT, R7, R6, P0 ;  /* 0x000000060700720c */ /* 0x000fe20000706670 */
[----:B------:R-:W-:-:S04]  /*1f90*/  IMAD.HI.U32 R6, R5, R2, RZ ;  /* 0x0000000205067227 */ /* 0x000fc800078e00ff */
[----:B------:R-:W-:Y:S01]  /*1fa0*/  IMAD R8, R4, R17, R8 ;  /* 0x0000001104087224 */ /* 0x000fe200078e0208 */
[----:B------:R-:W-:-:S04]  /*1fb0*/  SHF.R.U32.HI R6, RZ, R3, R6 ;  /* 0x00000003ff067219 */ /* 0x000fc80000011606 */
[----:B------:R-:W-:-:S03]  /*1fc0*/  SEL R6, R5, R6, !P3 ;  /* 0x0000000605067207 */ /* 0x000fc60005800000 */
[----:B------:R-:W-:-:S04]  /*1fd0*/  @!P0 IMAD.HI.U32 R16, R7, R2, RZ ;  /* 0x0000000207108227 */ /* 0x000fc800078e00ff */
[----:B------:R-:W-:Y:S01]  /*1fe0*/  IMAD.MOV R2, RZ, RZ, -R6 ;  /* 0x000000ffff027224 */ /* 0x000fe200078e0a06 */
[----:B------:R-:W-:-:S03]  /*1ff0*/  @!P0 SHF.R.U32.HI R16, RZ, R3, R16 ;  /* 0x00000003ff108219 */ /* 0x000fc60000011610 */
[----:B------:R-:W-:Y:S01]  /*2000*/  IMAD R2, R40, R2, R5 ;  /* 0x0000000228027224 */ /* 0x000fe200078e0205 */
[----:B------:R-:W-:-:S05]  /*2010*/  @!P0 SEL R3, R7, R16, !P3 ;  /* 0x0000001007038207 */ /* 0x000fca0005800000 */
[--C-:B------:R-:W-:Y:S02]  /*2020*/  @!P0 IMAD.IADD R6, R6, 0x1, -R3.reuse ;  /* 0x0000000106068824 */ /* 0x100fe400078e0a03 */
[----:B------:R-:W-:Y:S01]  /*2030*/  @!P0 IMAD R3, R2, R19, R3 ;  /* 0x0000001302038224 */ /* 0x000fe200078e0203 */
[----:B------:R-:W-:Y:S01]  /*2040*/  IADD3 R2, PT, PT, -R7, RZ, RZ ;  /* 0x000000ff07027210 */ /* 0x000fe20007ffe1ff */
[----:B------:R-:W-:Y:S02]  /*2050*/  @!P0 IMAD R5, R40, R6, R7 ;  /* 0x0000000628058224 */ /* 0x000fe400078e0207 */
[----:B------:R-:W-:Y:S02]  /*2060*/  @!P0 IMAD.MOV.U32 R7, RZ, RZ, R3 ;  /* 0x000000ffff078224 */ /* 0x000fe400078e0003 */
[----:B------:R-:W-:Y:S02]  /*2070*/  IMAD R2, R18, R2, R11 ;  /* 0x0000000212027224 */ /* 0x000fe400078e020b */
[----:B------:R-:W-:-:S02]  /*2080*/  IMAD R8, R5, R4, R8 ;  /* 0x0000000405087224 */ /* 0x000fc400078e0208 */
[----:B------:R-:W-:Y:S02]  /*2090*/  IMAD R11, R7, R18, R2 ;  /* 0x00000012070b7224 */ /* 0x000fe400078e0202 */
.L_x_33:
[----:B------:R-:W1:Y:S02]  /*20a0*/  LDCU UR8, c[0x0][0xb30] ;  /* 0x00016600ff0877ac */ /* 0x000e640008000800 */
[----:B-1----:R-:W-:-:S09]  /*20b0*/  UISETP.NE.AND UP0, UPT, UR8, 0x1, UPT ;  /* 0x000000010800788c */ /* 0x002fd2000bf05270 */
[----:B------:R-:W-:Y:S05]  /*20c0*/  BRA.U UP0, `(.L_x_34) ;  /* 0x0000000100407547 */ /* 0x000fea000b800000 */
[----:B------:R-:W1:Y:S08]  /*20d0*/  LDC.64 R4, c[0x0][0xb10] ;  /* 0x0002c400ff047b82 */ /* 0x000e700000000a00 */
[----:B------:R-:W2:Y:S08]  /*20e0*/  LDC.64 R2, c[0x0][0xb18] ;  /* 0x0002c600ff027b82 */ /* 0x000eb00000000a00 */
[----:B------:R-:W3:Y:S08]  /*20f0*/  LDC R6, c[0x0][0xb20] ;  /* 0x0002c800ff067b82 */ /* 0x000ef00000000800 */
[----:B------:R-:W4:Y:S01]  /*2100*/  LDC R16, c[0x0][0xb0c] ;  /* 0x0002c300ff107b82 */ /* 0x000f220000000800 */
[----:B-1----:R-:W-:-:S05]  /*2110*/  IMAD.HI.U32 R4, R11, R4, RZ ;  /* 0x000000040b047227 */ /* 0x002fca00078e00ff */
[----:B------:R-:W-:Y:S01]  /*2120*/  SHF.R.U32.HI R4, RZ, R5, R4 ;  /* 0x00000005ff047219 */ /* 0x000fe20000011604 */
[----:B--2---:R-:W-:Y:S01]  /*2130*/  IMAD.HI.U32 R3, R8, R3, RZ ;  /* 0x0000000308037227 */ /* 0x004fe200078e00ff */
[----:B------:R-:W-:-:S04]  /*2140*/  ISETP.NE.AND P0, PT, R2, 0x1, PT ;  /* 0x000000010200780c */ /* 0x000fc80003f05270 */
[----:B---3--:R-:W-:-:S04]  /*2150*/  SHF.R.U32.HI R3, RZ, R6, R3 ;  /* 0x00000006ff037219 */ /* 0x008fc80000011603 */
[----:B------:R-:W-:Y:S02]  /*2160*/  SEL R3, R8, R3, !P0 ;  /* 0x0000000308037207 */ /* 0x000fe40004000000 */
[----:B----4-:R-:W-:-:S04]  /*2170*/  ISETP.NE.AND P1, PT, R16, 0x1, PT ;  /* 0x000000011000780c */ /* 0x010fc80003f25270 */
[----:B------:R-:W-:-:S05]  /*2180*/  SEL R4, R11, R4, !P1 ;  /* 0x000000040b047207 */ /* 0x000fca0004800000 */
[----:B------:R-:W-:Y:S02]  /*2190*/  IMAD.IADD R5, R3, 0x1, -R4 ;  /* 0x0000000103057824 */ /* 0x000fe400078e0a04 */
[----:B------:R-:W-:Y:S02]  /*21a0*/  IMAD.IADD R3, R4, 0x1, -R3 ;  /* 0x0000000104037824 */ /* 0x000fe400078e0a03 */
[----:B------:R-:W-:Y:S02]  /*21b0*/  IMAD R11, R5, R16, R11 ;  /* 0x00000010050b7224 */ /* 0x000fe400078e020b */
[----:B------:R-:W-:-:S07]  /*21c0*/  IMAD R8, R3, R2, R8 ;  /* 0x0000000203087224 */ /* 0x000fce00078e0208 */
.L_x_34:
[----:B------:R-:W-:Y:S01]  /*21d0*/  VIADD R14, R14, 0x1 ;  /* 0x000000010e0e7836 */ /* 0x000fe20000000000 */
[----:B------:R-:W-:Y:S01]  /*21e0*/  PLOP3.LUT P1, PT, PT, PT, PT, 0x80, 0x8 ;  /* 0x000000000008781c */ /* 0x000fe20003f2f070 */
[----:B------:R-:W-:Y:S02]  /*21f0*/  IMAD.IADD R97, R11, 0x1, R90 ;  /* 0x000000010b617824 */ /* 0x000fe400078e025a */
[----:B------:R-:W-:Y:S01]  /*2200*/  IMAD.IADD R91, R8, 0x1, R79 ;  /* 0x00000001085b7824 */ /* 0x000fe200078e024f */
[----:B------:R-:W-:-:S04]  /*2210*/  ISETP.NE.AND P0, PT, R14, 0x2, PT ;  /* 0x000000020e00780c */ /* 0x000fc80003f05270 */
[----:B------:R-:W-:Y:S02]  /*2220*/  SEL R2, RZ, 0x1, P0 ;  /* 0x00000001ff027807 */ /* 0x000fe40000000000 */
[----:B------:R-:W-:Y:S02]  /*2230*/  SEL R14, R14, RZ, P0 ;  /* 0x000000ff0e0e7207 */ /* 0x000fe40000000000 */
[----:B------:R-:W-:Y:S01]  /*2240*/  LOP3.LUT R13, R13, R2, RZ, 0x3c, !PT ;  /* 0x000000020d0d7212 */ /* 0x000fe200078e3cff */
[----:B------:R-:W-:Y:S06]  /*2250*/  @P2 BRA `(.L_x_35) ;  /* 0xfffffff000a02947 */ /* 0x000fec000383ffff */
[----:B------:R-:W-:Y:S01]  /*2260*/  UIADD3 UR4, UPT, UPT, UR4, 0x20, URZ ;  /* 0x0000002004047890 */ /* 0x000fe2000fffe0ff */
[----:B------:R-:W-:-:S03]  /*2270*/  SHF.L.U32 R3, R15, 0x1f, RZ ;  /* 0x0000001f0f037819 */ /* 0x000fc600000006ff */
[----:B------:R-:W-:-:S09]  /*2280*/  ULEA UR5, UR6, UR4, 0x3 ;  /* 0x0000000406057291 */ /* 0x000fd2000f8e18ff */
[----:B------:R-:W1:Y:S02]  /*2290*/  SYNCS.PHASECHK.TRANS64.TRYWAIT P0, [UR5], R3 ;  /* 0x00000003ff0075a7 */ /* 0x000e640008001105 */
[----:B-1----:R-:W-:Y:S05]  /*22a0*/  @!P0 BRA `(.L_x_36) ;  /* 0x0000003c00b08947 */ /* 0x002fea0003800000 */
.L_x_100:
[----:B------:R-:W-:-:S04]  /*22b0*/  UIADD3 UR6, UPT, UPT, UR6, 0x1, URZ ;  /* 0x0000000106067890 */ /* 0x000fc8000fffe0ff */
[----:B------:R-:W-:-:S04]  /*22c0*/  UISETP.NE.AND UP0, UPT, UR6, 0x4, UPT ;  /* 0x000000040600788c */ /* 0x000fc8000bf05270 */
[----:B------:R-:W-:Y:S02]  /*22d0*/  USEL UR7, URZ, 0x1, UP0 ;  /* 0x00000001ff077887 */ /* 0x000fe40008000000 */
[----:B------:R-:W-:-:S04]  /*22e0*/  USEL UR6, UR6, URZ, UP0 ;  /* 0x000000ff06067287 */ /* 0x000fc80008000000 */
[----:B------:R-:W-:Y:S01]  /*22f0*/  ULEA UR5, UR6, UR4, 0x3 ;  /* 0x0000000406057291 */ /* 0x000fe2000f8e18ff */
[----:B------:R-:W-:-:S04]  /*2300*/  LOP3.LUT R2, R15, UR7, RZ, 0x3c, !PT ;  /* 0x000000070f027c12 */ /* 0x000fc8000f8e3cff */
[----:B-1----:R-:W-:-:S04]  /*2310*/  SHF.L.U32 R3, R2, 0x1f, RZ ;  /* 0x0000001f02037819 */ /* 0x002fc800000006ff */
[----:B------:R-:W1:Y:S02]  /*2320*/  SYNCS.PHASECHK.TRANS64.TRYWAIT P0, [UR5], R3 ;  /* 0x00000003ff0075a7 */ /* 0x000e640008001105 */
[----:B-1----:R-:W-:Y:S05]  /*2330*/  @!P0 BRA `(.L_x_37) ;  /* 0x0000003c00a48947 */ /* 0x002fea0003800000 */
.L_x_102:
        /* <DEDUP_REMOVED lines=9> */
.L_x_104:
[----:B------:R-:W-:-:S04]  /*23d0*/  UIADD3 UR6, UPT, UPT, UR6, 0x1, URZ ;  /* 0x0000000106067890 */ /* 0x000fc8000fffe0ff */
[----:B------:R-:W-:-:S04]  /*23e0*/  UISETP.NE.AND UP0, UPT, UR6, 0x4, UPT ;  /* 0x000000040600788c */ /* 0x000fc8000bf05270 */
[----:B------:R-:W-:Y:S02]  /*23f0*/  USEL UR5, URZ, 0x1, UP0 ;  /* 0x00000001ff057887 */ /* 0x000fe40008000000 */
[----:B------:R-:W-:-:S04]  /*2400*/  USEL UR6, UR6, URZ, UP0 ;  /* 0x000000ff06067287 */ /* 0x000fc80008000000 */
[----:B------:R-:W-:Y:S01]  /*2410*/  ULEA UR6, UR6, UR4, 0x3 ;  /* 0x0000000406067291 */ /* 0x000fe2000f8e18ff */
[----:B-1----:R-:W-:-:S04]  /*2420*/  LOP3.LUT R3, R2, UR5, RZ, 0x3c, !PT ;  /* 0x0000000502037c12 */ /* 0x002fc8000f8e3cff */
[----:B------:R-:W-:Y:S01]  /*2430*/  SHF.L.U32 R3, R3, 0x1f, RZ ;  /* 0x0000001f03037819 */ /* 0x000fe200000006ff */
[----:B----4-:R-:W-:-:S07]  /*2440*/  IMAD.U32 R0, RZ, RZ, UR6 ;  /* 0x00000006ff007e24 */ /* 0x010fce000f8e00ff */
.L_x_39:
[----:B-1----:R1:W2:Y:S02]  /*2450*/  SYNCS.PHASECHK.TRANS64.TRYWAIT P0, [R0+URZ], R3 ;  /* 0x00000003000075a7 */ /* 0x0022a400080011ff */
[----:B--2---:R-:W-:Y:S05]  /*2460*/  @!P0 NANOSLEEP.SYNCS 0x989680 ;  /* 0x009896800000895d */ /* 0x004fea0003900000 */
[----:B------:R-:W2:Y:S02]  /*2470*/  @!P0 SYNCS.PHASECHK.TRANS64 P0, [R0+URZ], R3 ;  /* 0x00000003000085a7 */ /* 0x000ea400080010ff */
[----:B--2---:R-:W-:Y:S05]  /*2480*/  @P0 EXIT ;  /* 0x000000000000094d */ /* 0x004fea0003800000 */
[----:B------:R-:W-:Y:S05]  /*2490*/  BRA `(.L_x_39) ;  /* 0xfffffffc00ec7947 */ /* 0x000fea000383ffff */
.L_x_17:
[----:B------:R-:W-:-:S04]  /*24a0*/  UISETP.NE.AND UP1, UPT, UR37, URZ, UPT ;  /* 0x000000ff2500728c */ /* 0x000fc8000bf25270 */
[----:B------:R-:W-:-:S09]  /*24b0*/  UISETP.NE.OR UP1, UPT, UR8, 0x1, UP1 ;  /* 0x000000010800788c */ /* 0x000fd20008f25670 */
[----:B------:R-:W-:Y:S05]  /*24c0*/  BRA.U UP1, `(.L_x_40) ;  /* 0x0000000501487547 */ /* 0x000fea000b800000 */
[----:B------:R-:W-:Y:S01]  /*24d0*/  ISETP.NE.AND P2, PT, R2, RZ, PT ;  /* 0x000000ff0200720c */ /* 0x000fe20003f45270 */
[----:B------:R-:W-:Y:S01]  /*24e0*/  IMAD.MOV.U32 R12, RZ, RZ, 0x1 ;  /* 0x00000001ff0c7424 */ /* 0x000fe200078e00ff */
[----:B------:R-:W-:Y:S02]  /*24f0*/  CS2R R10, SRZ ;  /* 0x00000000000a7805 */ /* 0x000fe4000001ff00 */
[----:B------:R-:W-:Y:S01]  /*2500*/  CS2R R8, SRZ ;  /* 0x0000000000087805 */ /* 0x000fe2000001ff00 */
[----:B------:R-:W-:Y:S01]  /*2510*/  UMOV UR4, 0x400 ;  /* 0x0000040000047882 */ /* 0x000fe20000000000 */
[----:B------:R-:W-:Y:S01]  /*2520*/  UMOV UR6, URZ ;  /* 0x000000ff00067c82 */ /* 0x000fe20008000000 */
[----:B------:R-:W-:-:S12]  /*2530*/  ULEA UR37, UR37, UR4, 0x18 ;  /* 0x0000000425257291 */ /* 0x000fd8000f8ec0ff */
.L_x_44:
[----:B------:R-:W-:Y:S02]  /*2540*/  LEA R0, R8, UR37, 0x3 ;  /* 0x0000002508007c11 */ /* 0x000fe4000f8e18ff */
[----:B------:R-:W-:-:S03]  /*2550*/  SHF.L.U32 R5, R9, 0x1f, RZ ;  /* 0x0000001f09057819 */ /* 0x000fc600000006ff */
[----:B------:R-:W-:Y:S01]  /*2560*/  VIADD R4, R0, 0xd0 ;  /* 0x000000d000047836 */ /* 0x000fe20000000000 */
[----:B------:R-:W1:Y:S02]  /*2570*/  SYNCS.PHASECHK.TRANS64.TRYWAIT P0, [R0+URZ+0xc0], R5 ;  /* 0x0000c005000075a7 */ /* 0x000e6400080011ff */
[----:B-1----:R-:W-:Y:S05]  /*2580*/  @!P0 BRA `(.L_x_41) ;  /* 0x0000003c00408947 */ /* 0x002fea0003800000 */
.L_x_105:
[----:B------:R-:W-:Y:S01]  /*2590*/  ULEA UR5, UR6, UR37, 0x3 ;  /* 0x0000002506057291 */ /* 0x000fe2000f8e18ff */
[----:B------:R-:W-:Y:S02]  /*25a0*/  PRMT R4, RZ, 0x654, R4 ;  /* 0x00000654ff047816 */ /* 0x000fe40000000004 */
[----:B-1----:R-:W-:Y:S01]  /*25b0*/  SHF.L.U32 R5, R12, 0x1f, RZ ;  /* 0x0000001f0c057819 */ /* 0x002fe200000006ff */
[----:B------:R-:W-:Y:S01]  /*25c0*/  UIADD3 UR4, UPT, UPT, UR5, 0x60, URZ ;  /* 0x0000006005047890 */ /* 0x000fe2000fffe0ff */
[----:B------:R1:W-:Y:S05]  /*25d0*/  SYNCS.ARRIVE.TRANS64.RED.A1T0 RZ, [R4+URZ], RZ ;  /* 0x000000ff04ff79a7 */ /* 0x0003ea00081004ff */
[----:B------:R-:W-:Y:S01]  /*25e0*/  IMAD.U32 R7, RZ, RZ, UR4 ;  /* 0x00000004ff077e24 */ /* 0x000fe2000f8e00ff */
[----:B------:R-:W2:Y:S04]  /*25f0*/  SYNCS.PHASECHK.TRANS64.TRYWAIT P0, [UR5+0x70], R5 ;  /* 0x00007005ff0075a7 */ /* 0x000ea80008001105 */
[----:B------:R-:W-:Y:S01]  /*2600*/  PRMT R6, R2, 0x654, R7 ;  /* 0x0000065402067816 */ /* 0x000fe20000000007 */
[----:B-1----:R-:W-:Y:S01]  /*2610*/  @!P2 IMAD.MOV.U32 R4, RZ, RZ, 0x10 ;  /* 0x00000010ff04a424 */ /* 0x002fe200078e00ff */
[----:B--2---:R-:W-:Y:S06]  /*2620*/  @!P0 BRA `(.L_x_42) ;  /* 0x0000003c002c8947 */ /* 0x004fec0003800000 */
.L_x_107:
[----:B------:R-:W-:Y:S01]  /*2630*/  ULEA UR4, UR6, UR37, 0x4 ;  /* 0x0000002506047291 */ /* 0x000fe2000f8e20ff */
[----:B------:R-:W-:Y:S01]  /*2640*/  SEL R3, R6, R3, !P2 ;  /* 0x0000000306037207 */ /* 0x000fe20005000000 */
[----:B------:R-:W-:Y:S01]  /*2650*/  UIADD3 UR5, UPT, UPT, UR5, 0x60, URZ ;  /* 0x0000006005057890 */ /* 0x000fe2000fffe0ff */
[----:B-1----:R-:W-:Y:S01]  /*2660*/  LEA R0, R11, UR37, 0x3 ;  /* 0x000000250b007c11 */ /* 0x002fe2000f8e18ff */
[----:B------:R-:W-:Y:S01]  /*2670*/  UIADD3 UR4, UPT, UPT, UR4, 0xf0, URZ ;  /* 0x000000f004047890 */ /* 0x000fe2000fffe0ff */
[----:B------:R-:W-:Y:S01]  /*2680*/  SHF.L.U32 R5, R10, 0x1f, RZ ;  /* 0x0000001f0a057819 */ /* 0x000fe200000006ff */
[----:B------:R1:W-:Y:S01]  /*2690*/  @!P2 SYNCS.ARRIVE.TRANS64.RED RZ, [R3+URZ], R4 ;  /* 0x0000000403ffa9a7 */ /* 0x0003e200080004ff */
[----:B------:R-:W-:Y:S01]  /*26a0*/  UIADD3 UR6, UPT, UPT, UR6, 0x1, URZ ;  /* 0x0000000106067890 */ /* 0x000fe2000fffe0ff */
[----:B------:R-:W-:-:S03]  /*26b0*/  VIADD R8, R8, 0x1 ;  /* 0x0000000108087836 */ /* 0x000fc60000000000 */
[----:B------:R-:W-:Y:S02]  /*26c0*/  UISETP.NE.AND UP0, UPT, UR6, 0x2, UPT ;  /* 0x000000020600788c */ /* 0x000fe4000bf05270 */
[----:B------:R-:W-:Y:S06]  /*26d0*/  UGETNEXTWORKID.BROADCAST [UR4], [UR5] ;  /* 0x00000000040073ca */ /* 0x000fec0008000100 */
[----:B------:R-:W-:Y:S01]  /*26e0*/  USEL UR4, URZ, 0x1, UP0 ;  /* 0x00000001ff047887 */ /* 0x000fe20008000000 */
[----:B------:R-:W-:Y:S01]  /*26f0*/  ISETP.NE.AND P0, PT, R8, 0x2, PT ;  /* 0x000000020800780c */ /* 0x000fe20003f05270 */
[----:B------:R-:W-:Y:S01]  /*2700*/  USEL UR6, UR6, URZ, UP0 ;  /* 0x000000ff06067287 */ /* 0x000fe20008000000 */
[----:B------:R-:W2:Y:S03]  /*2710*/  SYNCS.PHASECHK.TRANS64.TRYWAIT P1, [R0+URZ+0x60], R5 ;  /* 0x00006005000075a7 */ /* 0x000ea600080211ff */
[----:B------:R-:W-:Y:S01]  /*2720*/  LOP3.LUT R12, R12, UR4, RZ, 0x3c, !PT ;  /* 0x000000040c0c7c12 */ /* 0x000fe2000f8e3cff */
[----:B-12---:R-:W-:Y:S07]  /*2730*/  @!P1 BRA `(.L_x_43) ;  /* 0x0000003c00009947 */ /* 0x006fee0003800000 */
.L_x_108:
[C---:B------:R-:W-:Y:S01]  /*2740*/  LEA R4, R11.reuse, UR37, 0x4 ;  /* 0x000000250b047c11 */ /* 0x040fe2000f8e20ff */
[----:B-1----:R-:W-:Y:S01]  /*2750*/  VIADD R0, R0, 0x70 ;  /* 0x0000007000007836 */ /* 0x002fe20000000000 */
[----:B------:R-:W-:Y:S01]  /*2760*/  SEL R8, R8, RZ, P0 ;  /* 0x000000ff08087207 */ /* 0x000fe20000000000 */
[----:B------:R-:W-:-:S03]  /*2770*/  VIADD R11, R11, 0x1 ;  /* 0x000000010b0b7836 */ /* 0x000fc60000000000 */
[----:B------:R-:W1:Y:S01]  /*2780*/  LDS.128 R4, [R4+0xf0] ;  /* 0x0000f00004047984 */ /* 0x000e620000000c00 */
[----:B------:R-:W-:Y:S02]  /*2790*/  PRMT R0, RZ, 0x654, R0 ;  /* 0x00000654ff007816 */ /* 0x000fe40000000000 */
[C---:B------:R-:W-:Y:S01]  /*27a0*/  ISETP.NE.AND P1, PT, R11.reuse, 0x2, PT ;  /* 0x000000020b00780c */ /* 0x040fe20003f25270 */
[----:B------:R-:W-:Y:S01]  /*27b0*/  @!PT LDS RZ, [RZ] ;  /* 0x00000000fffff984 */ /* 0x000fe20000000800 */
[----:B------:R-:W-:Y:S01]  /*27c0*/  @!PT LDS RZ, [RZ] ;  /* 0x00000000fffff984 */ /* 0x000fe20000000800 */
[----:B------:R-:W-:Y:S01]  /*27d0*/  @!PT LDS RZ, [RZ] ;  /* 0x00000000fffff984 */ /* 0x000fe20000000800 */
[----:B------:R-:W-:Y:S01]  /*27e0*/  @!PT LDS RZ, [RZ] ;  /* 0x00000000fffff984 */ /* 0x000fe20000000800 */
[----:B------:R2:W-:Y:S06]  /*27f0*/  MEMBAR.ALL.CTA ;  /* 0x0000000000007992 */ /* 0x0005ec0000008000 */
[----:B--2---:R-:W2:Y:S01]  /*2800*/  FENCE.VIEW.ASYNC.S ;  /* 0x00000000000073c6 */ /* 0x004ea20000000000 */
[----:B------:R-:W-:Y:S01]  /*2810*/  SEL R11, R11, RZ, P1 ;  /* 0x000000ff0b0b7207 */ /* 0x000fe20000800000 */
[----:B--2---:R2:W-:Y:S01]  /*2820*/  SYNCS.ARRIVE.TRANS64.RED.A1T0 RZ, [R0+URZ], RZ ;  /* 0x000000ff00ff79a7 */ /* 0x0045e200081004ff */
[----:B-1----:R-:W-:-:S02]  /*2830*/  LOP3.LUT P3, RZ, R6, 0x1, RZ, 0xc0, !PT ;  /* 0x0000000106ff7812 */ /* 0x002fc4000786c0ff */
[----:B------:R-:W-:-:S04]  /*2840*/  SEL R5, RZ, 0x1, P1 ;  /* 0x00000001ff057807 */ /* 0x000fc80000800000 */
[----:B------:R-:W-:Y:S02]  /*2850*/  LOP3.LUT R10, R10, R5, RZ, 0x3c, !PT ;  /* 0x000000050a0a7212 */ /* 0x000fe400078e3cff */
[----:B--2---:R-:W-:-:S04]  /*2860*/  SEL R0, RZ, 0x1, P0 ;  /* 0x00000001ff007807 */ /* 0x004fc80000000000 */
[----:B------:R-:W-:Y:S01]  /*2870*/  LOP3.LUT R9, R9, R0, RZ, 0x3c, !PT ;  /* 0x0000000009097212 */ /* 0x000fe200078e3cff */
[----:B------:R-:W-:Y:S06]  /*2880*/  @P3 BRA `(.L_x_44) ;  /* 0xfffffffc002c3947 */ /* 0x000fec000383ffff */
[----:B------:R-:W-:Y:S01]  /*2890*/  ULEA UR5, UR6, UR37, 0x3 ;  /* 0x0000002506057291 */ /* 0x000fe2000f8e18ff */
[----:B------:R-:W-:-:S08]  /*28a0*/  SHF.L.U32 R3, R12, 0x1f, RZ ;  /* 0x0000001f0c037819 */ /* 0x000fd000000006ff */
[----:B------:R-:W1:Y:S02]  /*28b0*/  SYNCS.PHASECHK.TRANS64 P0, [UR5+0x70], R3 ;  /* 0x00007003ff0075a7 */ /* 0x000e640008001005 */
[----:B-1----:R-:W-:Y:S05]  /*28c0*/  @P0 BRA `(.L_x_45) ;  /* 0x0000000000080947 */ /* 0x002fea0003800000 */
[----:B------:R-:W1:Y:S02]  /*28d0*/  SYNCS.PHASECHK.TRANS64.TRYWAIT P0, [UR5+0x70], R3 ;  /* 0x00007003ff0075a7 */ /* 0x000e640008001105 */
[----:B-1----:R-:W-:Y:S05]  /*28e0*/  @!P0 BRA `(.L_x_46) ;  /* 0x0000003800a88947 */ /* 0x002fea0003800000 */
.L_x_45:
[----:B------:R-:W-:-:S04]  /*28f0*/  UIADD3 UR4, UPT, UPT, UR6, 0x1, URZ ;  /* 0x0000000106047890 */ /* 0x000fc8000fffe0ff */
[----:B------:R-:W-:-:S04]  /*2900*/  UISETP.NE.AND UP0, UPT, UR4, 0x2, UPT ;  /* 0x000000020400788c */ /* 0x000fc8000bf05270 */
[----:B------:R-:W-:Y:S02]  /*2910*/  USEL UR7, URZ, 0x1, UP0 ;  /* 0x00000001ff077887 */ /* 0x000fe40008000000 */
[----:B------:R-:W-:-:S04]  /*2920*/  USEL UR4, UR4, URZ, UP0 ;  /* 0x000000ff04047287 */ /* 0x000fc80008000000 */
[----:B------:R-:W-:Y:S01]  /*2930*/  ULEA UR4, UR4, UR37, 0x3 ;  /* 0x0000002504047291 */ /* 0x000fe2000f8e18ff */
[----:B-1----:R-:W-:-:S04]  /*2940*/  LOP3.LUT R3, R12, UR7, RZ, 0x3c, !PT ;  /* 0x000000070c037c12 */ /* 0x002fc8000f8e3cff */
[----:B------:R-:W-:-:S04]  /*2950*/  SHF.L.U32 R0, R3, 0x1f, RZ ;  /* 0x0000001f03007819 */ /* 0x000fc800000006ff */
[----:B------:R-:W1:Y:S02]  /*2960*/  SYNCS.PHASECHK.TRANS64 P0, [UR4+0x70], R0 ;  /* 0x00007000ff0075a7 */ /* 0x000e640008001004 */
[----:B-1----:R-:W-:Y:S05]  /*2970*/  @P0 EXIT ;  /* 0x000000000000094d */ /* 0x002fea0003800000 */
[----:B------:R-:W-:Y:S02]  /*2980*/  SHF.L.U32 R3, R3, 0x1f, RZ ;  /* 0x0000001f03037819 */ /* 0x000fe400000006ff */
[----:B------:R-:W-:-:S07]  /*2990*/  MOV R0, UR4 ;  /* 0x0000000400007c02 */ /* 0x000fce0008000f00 */
.L_x_47:
[----:B-1----:R1:W2:Y:S02]  /*29a0*/  SYNCS.PHASECHK.TRANS64.TRYWAIT P0, [R0+URZ+0x70], R3 ;  /* 0x00007003000075a7 */ /* 0x0022a400080011ff */
[----:B--2---:R-:W-:Y:S05]  /*29b0*/  @!P0 NANOSLEEP.SYNCS 0x989680 ;  /* 0x009896800000895d */ /* 0x004fea0003900000 */
[----:B------:R-:W2:Y:S02]  /*29c0*/  @!P0 SYNCS.PHASECHK.TRANS64 P0, [R0+URZ+0x70], R3 ;  /* 0x00007003000085a7 */ /* 0x000ea400080010ff */
[----:B--2---:R-:W-:Y:S05]  /*29d0*/  @P0 EXIT ;  /* 0x000000000000094d */ /* 0x004fea0003800000 */
[----:B------:R-:W-:Y:S05]  /*29e0*/  BRA `(.L_x_47) ;  /* 0xfffffffc00ec7947 */ /* 0x000fea000383ffff */
.L_x_40:
[----:B------:R-:W-:-:S09]  /*29f0*/  UISETP.NE.AND UP1, UPT, UR8, URZ, UPT ;  /* 0x000000ff0800728c */ /* 0x000fd2000bf25270 */
[----:B------:R-:W-:Y:S05]  /*2a00*/  BRA.U UP1, `(.L_x_48) ;  /* 0x0000000d01787547 */ /* 0x000fea000b800000 */
[----:B------:R-:W-:Y:S01]  /*2a10*/  UMOV UR4, 0x40 ;  /* 0x0000004000047882 */ /* 0x000fe20000000000 */
[----:B------:R-:W-:Y:S01]  /*2a20*/  NOP ;  /* 0x0000000000007918 */ /* 0x000fe20000000000 */
[----:B------:R-:W-:Y:S01]  /*2a30*/  ULEA UR4, UR37, UR4, 0x18 ;  /* 0x0000000425047291 */ /* 0x000fe2000f8ec0ff */
[----:B------:R-:W-:Y:S02]  /*2a40*/  UMOV UR5, 0x400 ;  /* 0x0000040000057882 */ /* 0x000fe40000000000 */
[----:B------:R-:W-:-:S06]  /*2a50*/  ULEA UR37, UR37, UR5, 0x18 ;  /* 0x0000000525257291 */ /* 0x000fcc000f8ec0ff */
[----:B------:R-:W1:Y:S02]  /*2a60*/  LDS.U8 R0, [UR4+0x1c] ;  /* 0x00001c04ff007984 */ /* 0x000e640008000000 */
[----:B-1----:R-:W-:-:S13]  /*2a70*/  ISETP.NE.AND P0, PT, R0, RZ, PT ;  /* 0x000000ff0000720c */ /* 0x002fda0003f05270 */
[----:B------:R-:W-:Y:S05]  /*2a80*/  @P0 BRA `(.L_x_49) ;  /* 0x0000000000580947 */ /* 0x000fea0003800000 */
[----:B------:R-:W-:-:S13]  /*2a90*/  ELECT P0, URZ, PT ;  /* 0x0000000000ff782f */ /* 0x000fda0003800000 */
[----:B------:R-:W-:Y:S05]  /*2aa0*/  @!P0 BRA `(.L_x_50) ;  /* 0x0000000000608947 */ /* 0x000fea0003800000 */
[----:B------:R-:W-:Y:S01]  /*2ab0*/  UMOV UR5, 0x10 ;  /* 0x0000001000057882 */ /* 0x000fe20000000000 */
[----:B------:R-:W-:Y:S01]  /*2ac0*/  HFMA2 R0, -RZ, RZ, 0, 5.9604644775390625e-08 ;  /* 0x00000001ff007431 */ /* 0x000fe200000001ff */
[----:B------:R-:W-:-:S03]  /*2ad0*/  MOV R2, 0xffff ;  /* 0x0000ffff00027802 */ /* 0x000fc60000000f00 */
[----:B------:R-:W-:Y:S04]  /*2ae0*/  DEPBAR.LE SB1, 0x36 ;  /* 0x00009d800000791a */ /* 0x000fe80000000000 */
[----:B------:R-:W1:Y:S02]  /*2af0*/  UTCATOMSWS.FIND_AND_SET.ALIGN UP0, UR5, UR5 ;  /* 0x00000005000575e3 */ /* 0x000e640008000800 */
[----:B-1----:R-:W-:Y:S01]  /*2b00*/  MOV R3, UR5 ;  /* 0x0000000500037c02 */ /* 0x002fe20008000f00 */
[----:B------:R-:W-:Y:S06]  /*2b10*/  BRA.U UP0, `(.L_x_51) ;  /* 0x0000000100187547 */ /* 0x000fec000b800000 */
.L_x_52:
[----:B------:R-:W-:Y:S05]  /*2b20*/  NANOSLEEP 0x64 ;  /* 0x000000640000795d */ /* 0x000fea0003800000 */
[----:B------:R-:W-:-:S05]  /*2b30*/  UMOV UR5, 0x10 ;  /* 0x0000001000057882 */ /* 0x000fca0000000000 */
[----:B------:R-:W-:Y:S04]  /*2b40*/  DEPBAR.LE SB1, 0x36 ;  /* 0x00009d800000791a */ /* 0x000fe80000000000 */
[----:B------:R-:W1:Y:S02]  /*2b50*/  UTCATOMSWS.FIND_AND_SET.ALIGN UP0, UR5, UR5 ;  /* 0x00000005000575e3 */ /* 0x000e640008000800 */
[----:B-1----:R-:W-:Y:S01]  /*2b60*/  MOV R3, UR5 ;  /* 0x0000000500037c02 */ /* 0x002fe20008000f00 */
[----:B------:R-:W-:Y:S05]  /*2b70*/  BRA.U !UP0, `(.L_x_52) ;  /* 0xfffffffd08e87547 */ /* 0x000fea000b83ffff */
.L_x_51:
[-C--:B------:R-:W-:Y:S02]  /*2b80*/  SHF.L.U32 R2, R2, R3.reuse, RZ ;  /* 0x0000000302027219 */ /* 0x080fe400000006ff */
[----:B------:R-:W-:Y:S01]  /*2b90*/  SHF.L.U32 R0, R0, R3, RZ ;  /* 0x0000000300007219 */ /* 0x000fe200000006ff */
[----:B------:R-:W-:Y:S02]  /*2ba0*/  IMAD.SHL.U32 R3, R3, 0x20, RZ ;  /* 0x0000002003037824 */ /* 0x000fe400078e00ff */
[----:B------:R1:W-:Y:S04]  /*2bb0*/  ATOMS.OR RZ, [UR4+0x14], R2 ;  /* 0x00001402ffff798c */ /* 0x0003e8000b000004 */
[----:B------:R1:W-:Y:S04]  /*2bc0*/  ATOMS.OR RZ, [UR4+0x18], R0 ;  /* 0x00001800ffff798c */ /* 0x0003e8000b000004 */
[----:B------:R1:W-:Y:S01]  /*2bd0*/  STS [UR37+0x110], R3 ;  /* 0x00011003ff007988 */ /* 0x0003e20008000825 */
[----:B------:R-:W-:Y:S05]  /*2be0*/  BRA `(.L_x_50) ;  /* 0x0000000000107947 */ /* 0x000fea0003800000 */
.L_x_49:
[----:B------:R-:W-:Y:S02]  /*2bf0*/  MOV R0, 0xffffffff ;  /* 0xffffffff00007802 */ /* 0x000fe40000000f00 */
[----:B------:R-:W-:-:S03]  /*2c00*/  MOV R2, 0x2c30 ;  /* 0x00002c3000027802 */ /* 0x000fc60000000f00 */
[----:B------:R1:W-:Y:S04]  /*2c10*/  STS [UR37+0x110], R0 ;  /* 0x00011000ff007988 */ /* 0x0003e80008000825 */
[----:B-1-3-5:R-:W-:Y:S05]  /*2c20*/  CALL.REL.NOINC `($__internal_1_$__cuda_sm10x_tcgen05_guardrail_trap_phase_invalid_during_alloc) ;  /* 0x0000003c00247944 */ /* 0x02afea0003c00000 */
.L_x_50:
[----:B------:R-:W-:Y:S05]  /*2c30*/  WARPSYNC.ALL ;  /* 0x0000000000007948 */ /* 0x000fea0003800000 */
[----:B------:R-:W2:Y:S01]  /*2c40*/  S2UR UR6, SR_CgaCtaId ;  /* 0x00000000000679c3 */ /* 0x000ea20000008800 */
[----:B------:R-:W-:Y:S01]  /*2c50*/  UMOV UR4, 0x400 ;  /* 0x0000040000047882 */ /* 0x000fe20000000000 */
[----:B------:R-:W-:-:S06]  /*2c60*/  NOP ;  /* 0x0000000000007918 */ /* 0x000fcc0000000000 */
[----:B------:R-:W-:Y:S06]  /*2c70*/  BAR.ARV 0x6, 0xa0 ;  /* 0x0182800000007b1d */ /* 0x000fec0000002000 */
[----:B------:R-:W4:Y:S01]  /*2c80*/  LDCU UR7, c[0x0][0x38c] ;  /* 0x00007180ff0777ac */ /* 0x000f220008000800 */
[----:B------:R-:W-:Y:S01]  /*2c90*/  IMAD.MOV.U32 R11, RZ, RZ, 0x1 ;  /* 0x00000001ff0b7424 */ /* 0x000fe200078e00ff */
[----:B------:R-:W-:Y:S01]  /*2ca0*/  CS2R R8, SRZ ;  /* 0x0000000000087805 */ /* 0x000fe2000001ff00 */
[----:B------:R-:W-:Y:S01]  /*2cb0*/  IMAD.MOV.U32 R10, RZ, RZ, RZ ;  /* 0x000000ffff0a7224 */ /* 0x000fe200078e00ff */
[----:B------:R-:W-:Y:S01]  /*2cc0*/  UMOV UR18, URZ ;  /* 0x000000ff00127c82 */ /* 0x000fe20008000000 */
[----:B------:R-:W-:Y:S01]  /*2cd0*/  UMOV UR17, URZ ;  /* 0x000000ff00117c82 */ /* 0x000fe20008000000 */
[----:B------:R-:W-:Y:S01]  /*2ce0*/  UMOV UR20, 0x0 ;  /* 0x0000000000147882 */ /* 0x000fe20000000000 */
[----:B------:R-:W-:Y:S01]  /*2cf0*/  UMOV UR21, 0x4100490 ;  /* 0x0410049000157882 */ /* 0x000fe20000000000 */
[----:B--2---:R-:W-:Y:S01]  /*2d00*/  ULEA UR6, UR6, UR4, 0x18 ;  /* 0x0000000406067291 */ /* 0x004fe2000f8ec0ff */
[----:B------:R-:W2:Y:S03]  /*2d10*/  LDCU UR4, c[0x0][0x38c] ;  /* 0x00007180ff0477ac */ /* 0x000ea60008000800 */
[----:B------:R-:W-:-:S02]  /*2d20*/  UIADD3 UR11, UPT, UPT, UR6, 0x2400, URZ ;  /* 0x00002400060b7890 */ /* 0x000fc4000fffe0ff */
[----:B----4-:R-:W-:-:S03]  /*2d30*/  UIADD3 UR7, UPT, UPT, UR7, 0x1f, URZ ;  /* 0x0000001f07077890 */ /* 0x010fc6000fffe0ff */
[----:B-1----:R-:W1:Y:S01]  /*2d40*/  LDS R0, [UR6+0x110] ;  /* 0x00011006ff007984 */ /* 0x002e620008000800 */
[----:B------:R-:W-:Y:S02]  /*2d50*/  UIADD3 UR12, UPT, UPT, UR6, 0x4400, URZ ;  /* 0x00004400060c7890 */ /* 0x000fe4000fffe0ff */
[----:B------:R-:W-:Y:S02]  /*2d60*/  USHF.R.S32.HI UR5, URZ, 0x1f, UR7 ;  /* 0x0000001fff057899 */ /* 0x000fe40008011407 */
[----:B------:R-:W-:Y:S02]  /*2d70*/  USHF.R.U32.HI UR11, URZ, 0x4, UR11 ;  /* 0x00000004ff0b7899 */ /* 0x000fe4000801160b */
[----:B------:R-:W-:Y:S02]  /*2d80*/  ULEA.HI UR5, UR5, UR7, URZ, 0x5 ;  /* 0x0000000705057291 */ /* 0x000fe4000f8f28ff */
[----:B------:R-:W-:Y:S02]  /*2d90*/  USHF.R.U32.HI UR12, URZ, 0x4, UR12 ;  /* 0x00000004ff0c7899 */ /* 0x000fe4000801160c */
[----:B------:R-:W-:-:S02]  /*2da0*/  USHF.R.S32.HI UR5, URZ, 0x5, UR5 ;  /* 0x00000005ff057899 */ /* 0x000fc40008011405 */
[----:B------:R-:W-:Y:S02]  /*2db0*/  ULOP3.LUT UR11, UR11, 0x3fff, URZ, 0xc0, !UPT ;  /* 0x00003fff0b0b7892 */ /* 0x000fe4000f8ec0ff */
[----:B------:R-:W-:Y:S02]  /*2dc0*/  UISETP.LT.AND UP0, UPT, UR5, 0x1, UPT ;  /* 0x000000010500788c */ /* 0x000fe4000bf01270 */
[----:B------:R-:W-:Y:S02]  /*2dd0*/  ULOP3.LUT UR12, UR12, 0x3fff, URZ, 0xc0, !UPT ;  /* 0x00003fff0c0c7892 */ /* 0x000fe4000f8ec0ff */
[----:B------:R-:W-:Y:S02]  /*2de0*/  USEL UR10, UR5, 0x1, !UP0 ;  /* 0x00000001050a7887 */ /* 0x000fe4000c000000 */
[----:B------:R-:W-:Y:S02]  /*2df0*/  ULOP3.LUT UR11, UR11, 0x10000, URZ, 0xfc, !UPT ;  /* 0x000100000b0b7892 */ /* 0x000fe4000f8efcff */
[----:B------:R-:W-:-:S02]  /*2e00*/  ULOP3.LUT UR12, UR12, 0x10000, URZ, 0xfc, !UPT ;  /* 0x000100000c0c7892 */ /* 0x000fc4000f8efcff */
[----:B------:R-:W-:Y:S02]  /*2e10*/  UIADD3 UR10, UPT, UPT, -UR10, URZ, URZ ;  /* 0x000000ff0a0a7290 */ /* 0x000fe4000fffe1ff */
[----:B--2---:R-:W-:Y:S01]  /*2e20*/  UISETP.GE.AND UP3, UPT, UR4, 0x1, UPT ;  /* 0x000000010400788c */ /* 0x004fe2000bf66270 */
[----:B-1----:R-:W-:-:S15]  /*2e30*/  R2UR UR19, R0 ;  /* 0x00000000001372ca */ /* 0x002fde00000e0000 */
.L_x_59:
[----:B------:R-:W-:Y:S02]  /*2e40*/  LEA R0, R10, UR6, 0x3 ;  /* 0x000000060a007c11 */ /* 0x000fe4000f8e18ff */
[----:B------:R-:W-:Y:S02]  /*2e50*/  SHF.L.U32 R5, R9, 0x1f, RZ ;  /* 0x0000001f09057819 */ /* 0x000fe400000006ff */
[----:B------:R-:W-:Y:S01]  /*2e60*/  PLOP3.LUT P0, PT, PT, PT, UP3, 0x80, 0x8 ;  /* 0x000000000008781c */ /* 0x000fe20003f0f038 */
[----:B------:R-:W-:Y:S01]  /*2e70*/  VIADD R3, R0, 0x70 ;  /* 0x0000007000037836 */ /* 0x000fe20000000000 */
[----:B-1----:R-:W1:Y:S02]  /*2e80*/  SYNCS.PHASECHK.TRANS64.TRYWAIT P1, [R0+URZ+0x60], R5 ;  /* 0x00006005000075a7 */ /* 0x002e6400080211ff */
[----:B-1--4-:R-:W-:Y:S09]  /*2e90*/  @!P1 BRA `(.L_x_53) ;  /* 0x0000003400549947 */ /* 0x012ff20003800000 */
.L_x_110:
[----:B------:R-:W-:Y:S01]  /*2ea0*/  LEA R4, R10, UR6, 0x4 ;  /* 0x000000060a047c11 */ /* 0x000fe2000f8e20ff */
[----:B------:R-:W-:Y:S01]  /*2eb0*/  @UP3 ULEA UR4, UR17, UR6, 0x3 ;  /* 0x0000000611043291 */ /* 0x000fe2000f8e18ff */
[----:B------:R-:W-:Y:S01]  /*2ec0*/  PLOP3.LUT P2, PT, PT, PT, PT, 0x80, 0x8 ;  /* 0x000000000008781c */ /* 0x000fe20003f4f070 */
[----:B------:R-:W-:Y:S01]  /*2ed0*/  ULEA UR9, UR18, UR6, 0x3 ;  /* 0x0000000612097291 */ /* 0x000fe2000f8e18ff */
[----:B------:R-:W-:Y:S02]  /*2ee0*/  PRMT R3, RZ, 0x654, R3 ;  /* 0x00000654ff037816 */ /* 0x000fe40000000003 */
[----:B-1----:R-:W1:Y:S01]  /*2ef0*/  LDS.128 R4, [R4+0xf0] ;  /* 0x0000f00004047984 */ /* 0x002e620000000c00 */
[----:B------:R-:W-:Y:S02]  /*2f00*/  @P0 SHF.L.U32 R2, R8, 0x1f, RZ ;  /* 0x0000001f08020819 */ /* 0x000fe400000006ff */
[----:B------:R-:W-:Y:S01]  /*2f10*/  SHF.L.U32 R0, R11, 0x1f, RZ ;  /* 0x0000001f0b007819 */ /* 0x000fe200000006ff */
[----:B------:R-:W-:Y:S01]  /*2f20*/  @!PT LDS RZ, [RZ] ;  /* 0x00000000fffff984 */ /* 0x000fe20000000800 */
[----:B------:R-:W-:Y:S01]  /*2f30*/  @!PT LDS RZ, [RZ] ;  /* 0x00000000fffff984 */ /* 0x000fe20000000800 */
[----:B------:R-:W-:Y:S01]  /*2f40*/  @!PT LDS RZ, [RZ] ;  /* 0x00000000fffff984 */ /* 0x000fe20000000800 */
[----:B------:R-:W-:Y:S01]  /*2f50*/  @!PT LDS RZ, [RZ] ;  /* 0x00000000fffff984 */ /* 0x000fe20000000800 */
[----:B------:R2:W-:Y:S06]  /*2f60*/  MEMBAR.ALL.CTA ;  /* 0x0000000000007992 */ /* 0x0005ec0000008000 */
[----:B--2---:R-:W2:Y:S02]  /*2f70*/  FENCE.VIEW.ASYNC.S ;  /* 0x00000000000073c6 */ /* 0x004ea40000000000 */
[----:B--2---:R2:W-:Y:S01]  /*2f80*/  SYNCS.ARRIVE.TRANS64.RED.A1T0 RZ, [R3+URZ], RZ ;  /* 0x000000ff03ff79a7 */ /* 0x0045e200081004ff */
[----:B------:R2:W4:Y:S01]  /*2f90*/  @P0 SYNCS.PHASECHK.TRANS64.TRYWAIT P2, [UR4], R2 ;  /* 0x00000002ff0005a7 */ /* 0x0005220008041104 */
[----:B-1----:R-:W-:Y:S01]  /*2fa0*/  LOP3.LUT P1, RZ, R6, 0x1, RZ, 0xc0, !PT ;  /* 0x0000000106ff7812 */ /* 0x002fe2000782c0ff */
[----:B------:R-:W1:Y:S02]  /*2fb0*/  SYNCS.PHASECHK.TRANS64.TRYWAIT P0, [UR9+0xa0], R0 ;  /* 0x0000a000ff0075a7 */ /* 0x000e640008001109 */
[----:B-12-4-:R-:W-:Y:S10]  /*2fc0*/  @!P0 BRA `(.L_x_54) ;  /* 0x00000034001c8947 */ /* 0x016ff40003800000 */
.L_x_112:
[----:B------:R-:W-:Y:S01]  /*2fd0*/  IADD3 R10, PT, PT, R10, 0x1, RZ ;  /* 0x000000010a0a7810 */ /* 0x000fe20007ffe0ff */
[----:B------:R-:W-:Y:S06]  /*2fe0*/  BRA.U !UP3, `(.L_x_55) ;  /* 0x000000010ba07547 */ /* 0x000fec000b800000 */
[----:B------:R-:W-:Y:S02]  /*2ff0*/  ULEA.HI UR8, UR18, UR18, URZ, 0x1 ;  /* 0x0000001212087291 */ /* 0x000fe4000f8f08ff */
[----:B------:R-:W-:Y:S02]  /*3000*/  UPLOP3.LUT UP4, UPT, UPT, UPT, UPT, 0x40, 0x4 ;  /* 0x000000000004789c */ /* 0x000fe40003f8e870 */
[----:B------:R-:W-:Y:S02]  /*3010*/  USHF.L.U32 UR4, UR8, 0x5, URZ ;  /* 0x0000000508047899 */ /* 0x000fe400080006ff */
[----:B------:R-:W-:Y:S02]  /*3020*/  ULOP3.LUT UR8, UR8, 0xffe, URZ, 0xc0, !UPT ;  /* 0x00000ffe08087892 */ /* 0x000fe4000f8ec0ff */
[----:B------:R-:W-:Y:S02]  /*3030*/  ULOP3.LUT UR4, UR4, 0xffffffc0, URZ, 0xc0, !UPT ;  /* 0xffffffc004047892 */ /* 0x000fe4000f8ec0ff */
[----:B------:R-:W-:-:S02]  /*3040*/  UIADD3 UR8, UPT, UPT, -UR8, UR18, URZ ;  /* 0x0000001208087290 */ /* 0x000fc4000fffe1ff */
[----:B------:R-:W-:Y:S01]  /*3050*/  UIADD3 UR4, UPT, UPT, UR19, UR4, URZ ;  /* 0x0000000413047290 */ /* 0x000fe2000fffe0ff */
[----:B------:R-:W-:Y:S01]  /*3060*/  UMOV UR16, UR10 ;  /* 0x0000000a00107c82 */ /* 0x000fe20008000000 */
[----:B------:R-:W-:Y:S02]  /*3070*/  UMOV UR15, UR5 ;  /* 0x00000005000f7c82 */ /* 0x000fe40008000000 */
[----:B------:R-:W-:Y:S01]  /*3080*/  ULEA UR8, UR8, UR4, 0x14 ;  /* 0x0000000408087291 */ /* 0x000fe2000f8ea0ff */
[----:B------:R-:W-:-:S11]  /*3090*/  UMOV UR14, UR17 ;  /* 0x00000011000e7c82 */ /* 0x000fd60008000000 */
.L_x_58:
[----:B------:R-:W-:Y:S02]  /*30a0*/  UIADD3 UR16, UPT, UPT, UR16, 0x1, URZ ;  /* 0x0000000110107890 */ /* 0x000fe4000fffe0ff */
[----:B--2---:R-:W-:Y:S02]  /*30b0*/  ULEA UR7, UR14, UR6, 0x3 ;  /* 0x000000060e077291 */ /* 0x004fe4000f8e18ff */
[----:B------:R-:W-:Y:S01]  /*30c0*/  UISETP.NE.AND UP0, UPT, UR16, URZ, UPT ;  /* 0x000000ff1000728c */ /* 0x000fe2000bf05270 */
[----:B----4-:R-:W-:Y:S10]  /*30d0*/  @P2 BRA `(.L_x_56) ;  /* 0x00000000000c2947 */ /* 0x010ff40003800000 */
[----:B-1----:R-:W-:Y:S04]  /*30e0*/  SHF.L.U32 R3, R8, 0x1f, RZ ;  /* 0x0000001f08037819 */ /* 0x002fe800000006ff */
[----:B------:R-:W1:Y:S02]  /*30f0*/  SYNCS.PHASECHK.TRANS64.TRYWAIT P0, [UR7], R3 ;  /* 0x00000003ff0075a7 */ /* 0x000e640008001107 */
[----:B-1----:R-:W-:Y:S05]  /*3100*/  @!P0 BRA `(.L_x_57) ;  /* 0x0000003000e48947 */ /* 0x002fea0003800000 */
.L_x_56:
[----:B------:R-:W-:Y:S01]  /*3110*/  UISETP.NE.AND UP1, UPT, UR15, 0x1, UPT ;  /* 0x000000010f00788c */ /* 0x000fe2000bf25270 */
[----:B------:R-:W-:Y:S01]  /*3120*/  PLOP3.LUT P2, PT, PT, PT, PT, 0x80, 0x8 ;  /* 0x000000000008781c */ /* 0x000fe20003f4f070 */
[----:B------:R-:W-:Y:S02]  /*3130*/  UIADD3 UR17, UPT, UPT, UR14, 0x1, URZ ;  /* 0x000000010e117890 */ /* 0x000fe4000fffe0ff */
[----:B------:R-:W-:Y:S02]  /*3140*/  ULEA UR22, UR14, UR12, 0x7 ;  /* 0x0000000c0e167291 */ /* 0x000fe4000f8e38ff */
[----:B------:R-:W-:Y:S01]  /*3150*/  UISETP.NE.AND UP2, UPT, UR17, 0x4, UPT ;  /* 0x000000041100788c */ /* 0x000fe2000bf45270 */
[----:B------:R-:W-:Y:S01]  /*3160*/  PLOP3.LUT P0, PT, PT, PT, UP1, 0x80, 0x8 ;  /* 0x000000000008781c */ /* 0x000fe20003f0f018 */
[----:B------:R-:W-:Y:S02]  /*3170*/  ULEA UR24, UR14, UR11, 0x7 ;  /* 0x0000000b0e187291 */ /* 0x000fe4000f8e38ff */
[----:B------:R-:W-:Y:S02]  /*3180*/  USEL UR13, URZ, 0x1, UP2 ;  /* 0x00000001ff0d7887 */ /* 0x000fe40009000000 */
[----:B------:R-:W-:Y:S02]  /*3190*/  USEL UR17, UR17, URZ, UP2 ;  /* 0x000000ff11117287 */ /* 0x000fe40009000000 */
[----:B------:R-:W-:Y:S02]  /*31a0*/  UIADD3 UR7, UPT, UPT, UR7, 0x20, URZ ;  /* 0x0000002007077890 */ /* 0x000fe4000fffe0ff */
[----:B------:R-:W-:Y:S01]  /*31b0*/  @UP1 ULEA UR4, UR17, UR6, 0x3 ;  /* 0x0000000611041291 */ /* 0x000fe2000f8e18ff */
[----:B------:R-:W-:Y:S01]  /*31c0*/  LOP3.LUT R8, R8, UR13, RZ, 0x3c, !PT ;  /* 0x0000000d08087c12 */ /* 0x000fe2000f8e3cff */
[----:B------:R-:W-:Y:S01]  /*31d0*/  UMOV UR23, 0xc0004010 ;  /* 0xc000401000177882 */ /* 0x000fe20000000000 */
[----:B------:R-:W-:Y:S01]  /*31e0*/  UMOV UR25, 0xc0004010 ;  /* 0xc000401000197882 */ /* 0x000fe20000000000 */
[----:B------:R-:W-:Y:S01]  /*31f0*/  UIADD3 UR15, UPT, UPT, UR15, -0x1, URZ ;  /* 0xffffffff0f0f7890 */ /* 0x000fe2000fffe0ff */
[----:B-1----:R-:W-:Y:S01]  /*3200*/  @P0 SHF.L.U32 R0, R8, 0x1f, RZ ;  /* 0x0000001f08000819 */ /* 0x002fe200000006ff */
[----:B------:R-:W-:Y:S03]  /*3210*/  UMOV UR14, UR17 ;  /* 0x00000011000e7c82 */ /* 0x000fe60008000000 */
[----:B------:R2:W4:Y:S01]  /*3220*/  @P0 SYNCS.PHASECHK.TRANS64.TRYWAIT P2, [UR4], R0 ;  /* 0x00000000ff0005a7 */ /* 0x0005220008041104 */
[----:B------:R2:W-:Y:S01]  /*3230*/  UTCQMMA gdesc[UR24], gdesc[UR22], tmem[UR8], tmem[UR20], idesc[UR21], UP4 ;  /* 0x00ff1416180075ea */ /* 0x0005e2000a000308 */
[----:B------:R-:W-:Y:S01]  /*3240*/  UPLOP3.LUT UP4, UPT, UPT, UPT, UPT, 0x80, 0x8 ;  /* 0x000000000008789c */ /* 0x000fe20003f8f070 */
[----:B------:R2:W-:Y:S01]  /*3250*/  UTCBAR [UR7], URZ ;  /* 0x000000ff070073e9 */ /* 0x0005e200080000ff */
[----:B------:R-:W-:Y:S09]  /*3260*/  BRA.U UP0, `(.L_x_58) ;  /* 0xfffffffd008c7547 */ /* 0x000ff2000b83ffff */
.L_x_55:
[----:B------:R-:W-:Y:S01]  /*3270*/  UIADD3 UR18, UPT, UPT, UR18, 0x1, URZ ;  /* 0x0000000112127890 */ /* 0x000fe2000fffe0ff */
[C---:B------:R-:W-:Y:S01]  /*3280*/  ISETP.NE.AND P0, PT, R10.reuse, 0x2, PT ;  /* 0x000000020a00780c */ /* 0x040fe20003f05270 */
[----:B------:R-:W-:Y:S02]  /*3290*/  UIADD3 UR9, UPT, UPT, UR9, 0x80, URZ ;  /* 0x0000008009097890 */ /* 0x000fe4000fffe0ff */
[----:B------:R-:W-:Y:S01]  /*32a0*/  UISETP.NE.AND UP0, UPT, UR18, 0x4, UPT ;  /* 0x000000041200788c */ /* 0x000fe2000bf05270 */
[----:B-12---:R-:W-:Y:S02]  /*32b0*/  SEL R0, RZ, 0x1, P0 ;  /* 0x00000001ff007807 */ /* 0x006fe40000000000 */
[----:B------:R-:W-:Y:S01]  /*32c0*/  SEL R10, R10, RZ, P0 ;  /* 0x000000ff0a0a7207 */ /* 0x000fe20000000000 */
[----:B------:R-:W-:Y:S01]  /*32d0*/  USEL UR4, URZ, 0x1, UP0 ;  /* 0x00000001ff047887 */ /* 0x000fe20008000000 */
[----:B------:R-:W-:Y:S01]  /*32e0*/  LOP3.LUT R9, R9, R0, RZ, 0x3c, !PT ;  /* 0x0000000009097212 */ /* 0x000fe200078e3cff */
[----:B------:R-:W-:Y:S01]  /*32f0*/  USEL UR18, UR18, URZ, UP0 ;  /* 0x000000ff12127287 */ /* 0x000fe20008000000 */
[----:B------:R1:W-:Y:S03]  /*3300*/  UTCBAR [UR9], URZ ;  /* 0x000000ff090073e9 */ /* 0x0003e600080000ff */
[----:B------:R-:W-:Y:S01]  /*3310*/  LOP3.LUT R11, R11, UR4, RZ, 0x3c, !PT ;  /* 0x000000040b0b7c12 */ /* 0x000fe2000f8e3cff */
[----:B------:R-:W-:Y:S07]  /*3320*/  @P1 BRA `(.L_x_59) ;  /* 0xfffffff800c41947 */ /* 0x000fee000383ffff */
[----:B------:R-:W2:Y:S01]  /*3330*/  S2UR UR4, SR_CgaCtaId ;  /* 0x00000000000479c3 */ /* 0x000ea20000008800 */
[----:B------:R-:W-:Y:S01]  /*3340*/  ELECT P0, URZ, PT ;  /* 0x0000000000ff782f */ /* 0x000fe20003800000 */
[----:B------:R-:W-:Y:S01]  /*3350*/  IMAD.MOV.U32 R0, RZ, RZ, 0x1 ;  /* 0x00000001ff007424 */ /* 0x000fe200078e00ff */
[----:B------:R-:W-:Y:S01]  /*3360*/  UIADD3 UR6, UPT, UPT, UR6, 0xa0, URZ ;  /* 0x000000a006067890 */ /* 0x000fe2000fffe0ff */
[----:B------:R-:W-:Y:S01]  /*3370*/  SHF.L.U32 R3, R11, 0x1f, RZ ;  /* 0x0000001f0b037819 */ /* 0x000fe200000006ff */
[----:B------:R-:W-:-:S03]  /*3380*/  UMOV UR5, 0x40 ;  /* 0x0000004000057882 */ /* 0x000fc60000000000 */
[----:B------:R-:W-:Y:S01]  /*3390*/  UVIRTCOUNT.DEALLOC.SMPOOL 0x80 ;  /* 0x000000800000784c */ /* 0x000fe20000000000 */
[----:B--2---:R-:W-:Y:S02]  /*33a0*/  ULEA UR4, UR4, UR5, 0x18 ;  /* 0x0000000504047291 */ /* 0x004fe4000f8ec0ff */
[----:B------:R-:W-:-:S07]  /*33b0*/  ULEA UR5, UR18, UR6, 0x3 ;  /* 0x0000000612057291 */ /* 0x000fce000f8e18ff */
[----:B------:R2:W-:Y:S02]  /*33c0*/  @P0 STS.U8 [UR4+0x1c], R0 ;  /* 0x00001c00ff000988 */ /* 0x0005e40008000004 */
[----:B------:R-:W3:Y:S02]  /*33d0*/  SYNCS.PHASECHK.TRANS64.TRYWAIT P0, [UR5], R3 ;  /* 0x00000003ff0075a7 */ /* 0x000ee40008001105 */
[----:B--23--:R-:W-:Y:S05]  /*33e0*/  @!P0 BRA `(.L_x_60) ;  /* 0x0000003000448947 */ /* 0x00cfea0003800000 */
.L_x_115:
[----:B------:R-:W-:-:S04]  /*33f0*/  UIADD3 UR7, UPT, UPT, UR18, 0x1, URZ ;  /* 0x0000000112077890 */ /* 0x000fc8000fffe0ff */
[----:B------:R-:W-:-:S04]  /*3400*/  UISETP.NE.AND UP0, UPT, UR7, 0x4, UPT ;  /* 0x000000040700788c */ /* 0x000fc8000bf05270 */
[----:B------:R-:W-:Y:S02]  /*3410*/  USEL UR8, URZ, 0x1, UP0 ;  /* 0x00000001ff087887 */ /* 0x000fe40008000000 */
[----:B------:R-:W-:-:S04]  /*3420*/  USEL UR7, UR7, URZ, UP0 ;  /* 0x000000ff07077287 */ /* 0x000fc80008000000 */
[----:B------:R-:W-:Y:S01]  /*3430*/  ULEA UR5, UR7, UR6, 0x3 ;  /* 0x0000000607057291 */ /* 0x000fe2000f8e18ff */
[----:B------:R-:W-:-:S04]  /*3440*/  LOP3.LUT R2, R11, UR8, RZ, 0x3c, !PT ;  /* 0x000000080b027c12 */ /* 0x000fc8000f8e3cff */
[----:B--2---:R-:W-:-:S04]  /*3450*/  SHF.L.U32 R3, R2, 0x1f, RZ ;  /* 0x0000001f02037819 */ /* 0x004fc800000006ff */
[----:B------:R-:W2:Y:S02]  /*3460*/  SYNCS.PHASECHK.TRANS64.TRYWAIT P0, [UR5], R3 ;  /* 0x00000003ff0075a7 */ /* 0x000ea40008001105 */
[----:B--2---:R-:W-:Y:S05]  /*3470*/  @!P0 BRA `(.L_x_61) ;  /* 0x0000003000388947 */ /* 0x004fea0003800000 */
.L_x_117:
        /* <DEDUP_REMOVED lines=9> */
.L_x_119:
[----:B------:R-:W-:-:S04]  /*3510*/  UIADD3 UR7, UPT, UPT, UR7, 0x1, URZ ;  /* 0x0000000107077890 */ /* 0x000fc8000fffe0ff */
[----:B------:R-:W-:-:S04]  /*3520*/  UISETP.NE.AND UP0, UPT, UR7, 0x4, UPT ;  /* 0x000000040700788c */ /* 0x000fc8000bf05270 */
[----:B------:R-:W-:Y:S02]  /*3530*/  USEL UR5, URZ, 0x1, UP0 ;  /* 0x00000001ff057887 */ /* 0x000fe40008000000 */
[----:B------:R-:W-:-:S04]  /*3540*/  USEL UR7, UR7, URZ, UP0 ;  /* 0x000000ff07077287 */ /* 0x000fc80008000000 */
[----:B------:R-:W-:Y:S01]  /*3550*/  ULEA UR7, UR7, UR6, 0x3 ;  /* 0x0000000607077291 */ /* 0x000fe2000f8e18ff */
[----:B--2---:R-:W-:-:S04]  /*3560*/  LOP3.LUT R3, R2, UR5, RZ, 0x3c, !PT ;  /* 0x0000000502037c12 */ /* 0x004fc8000f8e3cff */
[----:B------:R-:W-:-:S04]  /*3570*/  SHF.L.U32 R3, R3, 0x1f, RZ ;  /* 0x0000001f03037819 */ /* 0x000fc800000006ff */
[----:B------:R-:W2:Y:S02]  /*3580*/  SYNCS.PHASECHK.TRANS64.TRYWAIT P0, [UR7], R3 ;  /* 0x00000003ff0075a7 */ /* 0x000ea40008001107 */
[----:B--2---:R-:W-:Y:S05]  /*3590*/  @!P0 BRA `(.L_x_63) ;  /* 0x0000003000208947 */ /* 0x004fea0003800000 */
.L_x_121:
[----:B------:R-:W-:Y:S01]  /*35a0*/  NOP ;  /* 0x0000000000007918 */ /* 0x000fe20000000000 */
[----:B--2---:R-:W2:Y:S01]  /*35b0*/  LDS R0, [UR4+0x14] ;  /* 0x00001404ff007984 */ /* 0x004ea20008000800 */
[----:B------:R-:W-:Y:S01]  /*35c0*/  ULOP3.LUT UR6, UR19, 0xffff, URZ, 0xc0, !UPT ;  /* 0x0000ffff13067892 */ /* 0x000fe2000f8ec0ff */
[----:B------:R-:W-:Y:S01]  /*35d0*/  UMOV UR8, 0xffff ;  /* 0x0000ffff00087882 */ /* 0x000fe20000000000 */
[----:B------:R-:W-:Y:S02]  /*35e0*/  UMOV UR5, 0x1 ;  /* 0x0000000100057882 */ /* 0x000fe40000000000 */
[----:B------:R-:W-:-:S04]  /*35f0*/  USHF.R.U32.HI UR6, URZ, 0x5, UR6 ;  /* 0x00000005ff067899 */ /* 0x000fc80008011606 */
[----:B------:R-:W-:Y:S02]  /*3600*/  USHF.L.U32 UR8, UR8, UR6, URZ ;  /* 0x0000000608087299 */ /* 0x000fe400080006ff */
[----:B------:R-:W-:-:S04]  /*3610*/  USHF.L.U32 UR5, UR5, UR6, URZ ;  /* 0x0000000605057299 */ /* 0x000fc800080006ff */
[----:B--2---:R-:W-:-:S04]  /*3620*/  LOP3.LUT R0, R0, UR8, RZ, 0xc0, !PT ;  /* 0x0000000800007c12 */ /* 0x004fc8000f8ec0ff */
[----:B------:R-:W-:-:S13]  /*3630*/  ISETP.NE.AND P0, PT, R0, UR8, PT ;  /* 0x0000000800007c0c */ /* 0x000fda000bf05270 */
[----:B------:R-:W-:Y:S05]  /*3640*/  @P0 BRA `(.L_x_64) ;  /* 0x0000000000580947 */ /* 0x000fea0003800000 */
[----:B------:R-:W2:Y:S02]  /*3650*/  LDS R0, [UR4+0x18] ;  /* 0x00001804ff007984 */ /* 0x000ea40008000800 */
[----:B--2---:R-:W-:-:S04]  /*3660*/  LOP3.LUT R0, R0, UR5, RZ, 0xc0, !PT ;  /* 0x0000000500007c12 */ /* 0x004fc8000f8ec0ff */
[----:B------:R-:W-:-:S13]  /*3670*/  ISETP.NE.AND P0, PT, R0, UR5, PT ;  /* 0x0000000500007c0c */ /* 0x000fda000bf05270 */
[----:B------:R-:W-:Y:S05]  /*3680*/  @P0 BRA `(.L_x_65) ;  /* 0x00000000003c0947 */ /* 0x000fea0003800000 */
[----:B------:R-:W2:Y:S01]  /*3690*/  S2R R2, SR_LANEID ;  /* 0x0000000000027919 */ /* 0x000ea20000000000 */
[----:B------:R-:W-:Y:S01]  /*36a0*/  ULOP3.LUT UR8, URZ, UR8, URZ, 0x33, !UPT ;  /* 0x00000008ff087292 */ /* 0x000fe2000f8e33ff */
[----:B------:R-:W-:Y:S01]  /*36b0*/  LOP3.LUT R4, RZ, UR5, RZ, 0x33, !PT ;  /* 0x00000005ff047c12 */ /* 0x000fe2000f8e33ff */
[----:B------:R-:W-:Y:S02]  /*36c0*/  VOTEU.ANY UR7, UPT, PT ;  /* 0x0000000000077886 */ /* 0x000fe400038e0100 */
[----:B------:R-:W-:Y:S01]  /*36d0*/  UFLO.U32 UR7, UR7 ;  /* 0x00000007000772bd */ /* 0x000fe200080e0000 */
[----:B------:R-:W3:Y:S01]  /*36e0*/  REDUX UR5, R4 ;  /* 0x00000000040573c4 */ /* 0x000ee20000000000 */
[----:B------:R-:W-:-:S06]  /*36f0*/  IMAD.U32 R0, RZ, RZ, UR8 ;  /* 0x00000008ff007e24 */ /* 0x000fcc000f8e00ff */
[----:B------:R1:W-:Y:S01]  /*3700*/  UTCATOMSWS.AND URZ, UR8 ;  /* 0x0000000800ff79e3 */ /* 0x0003e20008000000 */
[----:B------:R-:W4:Y:S01]  /*3710*/  REDUX UR6, R0 ;  /* 0x00000000000673c4 */ /* 0x000f220000000000 */
[----:B--2---:R-:W-:Y:S01]  /*3720*/  ISETP.EQ.U32.AND P0, PT, R2, UR7, PT ;  /* 0x0000000702007c0c */ /* 0x004fe2000bf02070 */
[----:B---3--:R-:W-:Y:S01]  /*3730*/  IMAD.U32 R2, RZ, RZ, UR5 ;  /* 0x00000005ff027e24 */ /* 0x008fe2000f8e00ff */
[----:B----4-:R-:W-:-:S11]  /*3740*/  MOV R3, UR6 ;  /* 0x0000000600037c02 */ /* 0x010fd60008000f00 */
[----:B------:R1:W-:Y:S04]  /*3750*/  @P0 ATOMS.AND RZ, [UR4+0x14], R3 ;  /* 0x00001403ffff098c */ /* 0x0003e8000a800004 */
[----:B------:R1:W-:Y:S01]  /*3760*/  @P0 ATOMS.AND RZ, [UR4+0x18], R2 ;  /* 0x00001802ffff098c */ /* 0x0003e2000a800004 */
[----:B------:R-:W-:Y:S05]  /*3770*/  BRA `(.L_x_66) ;  /* 0x0000000000147947 */ /* 0x000fea0003800000 */
.L_x_65:
[----:B------:R-:W-:Y:S02]  /*3780*/  MOV R2, 0x37a0 ;  /* 0x000037a000027802 */ /* 0x000fe40000000f00 */
[----:B-1--45:R-:W-:Y:S05]  /*3790*/  CALL.REL.NOINC `($__internal_0_$__cuda_sm10x_tcgen05_guardrail_trap_col_being_dealloced_not_returned_by_alloc) ;  /* 0x00000030003c7944 */ /* 0x032fea0003c00000 */
[----:B------:R-:W-:Y:S05]  /*37a0*/  BRA `(.L_x_66) ;  /* 0x0000000000087947 */ /* 0x000fea0003800000 */
.L_x_64:
[----:B------:R-:W-:Y:S02]  /*37b0*/  MOV R2, 0x37d0 ;  /* 0x000037d000027802 */ /* 0x000fe40000000f00 */
[----:B-1--45:R-:W-:Y:S05]  /*37c0*/  CALL.REL.NOINC `($__internal_2_$__cuda_sm10x_tcgen05_guardrail_trap_unallocated_columns_being_dealloced) ;  /* 0x0000003000487944 */ /* 0x032fea0003c00000 */
.L_x_66:
[----:B------:R-:W-:Y:S01]  /*37d0*/  NOP ;  /* 0x0000000000007918 */ /* 0x000fe20000000000 */
[----:B-1----:R-:W-:Y:S05]  /*37e0*/  EXIT ;  /* 0x000000000000794d */ /* 0x002fea0003800000 */
.L_x_48:
[----:B------:R-:W-:-:S09]  /*37f0*/  UISETP.NE.OR UP2, UPT, UR8, 0x3, !UP2 ;  /* 0x000000030800788c */ /* 0x000fd2000d745670 */
[----:B------:R-:W-:Y:S05]  /*3800*/  BRA.U UP2, `(.L_x_67) ;  /* 0x0000000902c87547 */ /* 0x000fea000b800000 */
[----:B------:R-:W1:Y:S01]  /*3810*/  LDCU.64 UR6, c[0x0][0x888] ;  /* 0x00011100ff0677ac */ /* 0x000e620008000a00 */
[----:B------:R-:W2:Y:S01]  /*3820*/  LDC R0, c[0x0][0xb30] ;  /* 0x0002cc00ff007b82 */ /* 0x000ea20000000800 */
[----:B------:R-:W-:Y:S01]  /*3830*/  IMAD.MOV.U32 R30, RZ, RZ, 0x1 ;  /* 0x00000001ff1e7424 */ /* 0x000fe200078e00ff */
[----:B------:R-:W-:Y:S01]  /*3840*/  CS2R R28, SRZ ;  /* 0x00000000001c7805 */ /* 0x000fe2000001ff00 */
[----:B------:R-:W4:Y:S01]  /*3850*/  LDCU.64 UR4, c[0x0][0x890] ;  /* 0x00011200ff0477ac */ /* 0x000f220008000a00 */
[----:B------:R-:W-:Y:S01]  /*3860*/  IMAD.MOV.U32 R25, RZ, RZ, 0x1000 ;  /* 0x00001000ff197424 */ /* 0x000fe200078e00ff */
[----:B------:R-:W-:-:S03]  /*3870*/  UMOV UR8, 0x400 ;  /* 0x0000040000087882 */ /* 0x000fc60000000000 */
[----:B------:R-:W3:Y:S01]  /*3880*/  LDC R19, c[0x0][0x370] ;  /* 0x0000dc00ff137b82 */ /* 0x000ee20000000800 */
[----:B------:R-:W-:-:S07]  /*3890*/  UPLOP3.LUT UP1, UPT, UPT, UPT, UPT, 0x40, 0x4 ;  /* 0x000000000004789c */ /* 0x000fce0003f2e870 */
[----:B------:R-:W3:Y:S01]  /*38a0*/  LDC R2, c[0x0][0xb0c] ;  /* 0x0002c300ff027b82 */ /* 0x000ee20000000800 */
[----:B-1----:R-:W-:Y:S02]  /*38b0*/  UISETP.NE.U32.AND UP2, UPT, UR6, URZ, UPT ;  /* 0x000000ff0600728c */ /* 0x002fe4000bf45070 */
[----:B------:R-:W-:Y:S02]  /*38c0*/  ULEA UR6, UR37, UR8, 0x18 ;  /* 0x0000000825067291 */ /* 0x000fe4000f8ec0ff */
[----:B------:R-:W-:Y:S02]  /*38d0*/  UISETP.NE.AND.EX UP2, UPT, UR7, URZ, UPT, UP2 ;  /* 0x000000ff0700728c */ /* 0x000fe4000bf45320 */
[----:B------:R-:W-:Y:S01]  /*38e0*/  UIADD3 UR7, UPT, UPT, UR6, 0x40, URZ ;  /* 0x0000004006077890 */ /* 0x000fe2000fffe0ff */
[----:B------:R-:W1:Y:S01]  /*38f0*/  LDC R18, c[0x0][0xb20] ;  /* 0x0002c800ff127b82 */ /* 0x000e620000000800 */
[----:B----4-:R-:W-:Y:S01]  /*3900*/  UISETP.NE.U32.AND UP3, UPT, UR4, URZ, UPT ;  /* 0x000000ff0400728c */ /* 0x010fe2000bf65070 */
[----:B--2---:R-:W-:Y:S01]  /*3910*/  ISETP.NE.AND P1, PT, R0, 0x1, PT ;  /* 0x000000010000780c */ /* 0x004fe20003f25270 */
[----:B------:R-:W-:-:S02]  /*3920*/  UPRMT UR37, UR37, 0x654, UR7 ;  /* 0x0000065425257896 */ /* 0x000fc40008000007 */
[----:B------:R-:W-:-:S03]  /*3930*/  UISETP.NE.AND.EX UP3, UPT, UR5, URZ, UPT, UP3 ;  /* 0x000000ff0500728c */ /* 0x000fc6000bf65330 */
[----:B------:R-:W2:Y:S08]  /*3940*/  LDC.64 R32, c[0x0][0x348] ;  /* 0x0000d200ff207b82 */ /* 0x000eb00000000a00 */
[----:B------:R-:W4:Y:S08]  /*3950*/  LDC.64 R16, c[0x0][0xb10] ;  /* 0x0002c400ff107b82 */ /* 0x000f300000000a00 */
[----:B------:R-:W1:Y:S08]  /*3960*/  LDC.64 R6, c[0x0][0xb18] ;  /* 0x0002c600ff067b82 */ /* 0x000e700000000a00 */
[----:B------:R-:W1:Y:S08]  /*3970*/  LDC.64 R4, c[0x0][0xb28] ;  /* 0x0002ca00ff047b82 */ /* 0x000e700000000a00 */
[----:B---3--:R-:W1:Y:S02]  /*3980*/  LDC R24, c[0x0][0x374] ;  /* 0x0000dd00ff187b82 */ /* 0x008e640000000800 */
.L_x_75:
[C---:B------:R-:W-:Y:S02]  /*3990*/  LEA R0, R29.reuse, UR6, 0x3 ;  /* 0x000000061d007c11 */ /* 0x040fe4000f8e18ff */
[----:B------:R-:W-:Y:S02]  /*39a0*/  SHF.L.U32 R3, R28, 0x1f, RZ ;  /* 0x0000001f1c037819 */ /* 0x000fe400000006ff */
[----:B------:R-:W-:Y:S02]  /*39b0*/  LEA R20, R29, UR6, 0x4 ;  /* 0x000000061d147c11 */ /* 0x000fe4000f8e20ff */
[----:B---3--:R-:W3:Y:S02]  /*39c0*/  SYNCS.PHASECHK.TRANS64.TRYWAIT P0, [R0+URZ+0x60], R3 ;  /* 0x00006003000075a7 */ /* 0x008ee400080011ff */
[----:B---3--:R-:W-:Y:S05]  /*39d0*/  @!P0 BRA `(.L_x_68) ;  /* 0x0000002c00288947 */ /* 0x008fea0003800000 */
.L_x_122:
[----:B------:R-:W-:Y:S01]  /*39e0*/  ISETP.GE.AND P0, PT, R40, 0x1, PT ;  /* 0x000000012800780c */ /* 0x000fe20003f06270 */
[----:B------:R-:W1:Y:S01]  /*39f0*/  LDS.128 R20, [R20+0xf0] ;  /* 0x0000f00014147984 */ /* 0x000e620000000c00 */
[----:B------:R-:W-:Y:S01]  /*3a00*/  ISETP.NE.U32.AND P4, PT, RZ, UR4, PT ;  /* 0x00000004ff007c0c */ /* 0x000fe2000bf85070 */
[----:B---3--:R-:W-:Y:S01]  /*3a10*/  VIADD R0, R0, 0x70 ;  /* 0x0000007000007836 */ /* 0x008fe20000000000 */
[----:B------:R-:W-:Y:S02]  /*3a20*/  SHF.L.U32 R26, R30, 0x1f, RZ ;  /* 0x0000001f1e1a7819 */ /* 0x000fe400000006ff */
[----:B------:R-:W-:Y:S02]  /*3a30*/  ISETP.NE.AND.EX P4, PT, RZ, UR5, PT, P4 ;  /* 0x00000005ff007c0c */ /* 0x000fe4000bf85340 */
[----:B------:R-:W-:Y:S01]  /*3a40*/  PRMT R0, RZ, 0x654, R0 ;  /* 0x00000654ff007816 */ /* 0x000fe20000000000 */
[----:B------:R-:W-:Y:S01]  /*3a50*/  @!PT LDS RZ, [RZ] ;  /* 0x00000000fffff984 */ /* 0x000fe20000000800 */
[----:B------:R-:W-:Y:S01]  /*3a60*/  @!PT LDS RZ, [RZ] ;  /* 0x00000000fffff984 */ /* 0x000fe20000000800 */
[----:B------:R-:W-:Y:S01]  /*3a70*/  @!PT LDS RZ, [RZ] ;  /* 0x00000000fffff984 */ /* 0x000fe20000000800 */
[----:B------:R-:W-:Y:S01]  /*3a80*/  @!PT LDS RZ, [RZ] ;  /* 0x00000000fffff984 */ /* 0x000fe20000000800 */
[----:B------:R3:W-:Y:S06]  /*3a90*/  MEMBAR.ALL.CTA ;  /* 0x0000000000007992 */ /* 0x0007ec0000008000 */
[----:B---3--:R-:W3:Y:S02]  /*3aa0*/  FENCE.VIEW.ASYNC.S ;  /* 0x00000000000073c6 */ /* 0x008ee40000000000 */
[----:B---3--:R3:W-:Y:S01]  /*3ab0*/  SYNCS.ARRIVE.TRANS64.RED.A1T0 RZ, [R0+URZ], RZ ;  /* 0x000000ff00ff79a7 */ /* 0x0087e200081004ff */
[----:B-1----:R-:W-:Y:S11]  /*3ac0*/  LOP3.LUT P3, RZ, R22, 0x1, RZ, 0xc0, !PT ;  /* 0x0000000116ff7812 */ /* 0x002ff6000786c0ff */
[----:B------:R-:W-:Y:S02]  /*3ad0*/  @!UPT UIADD3 URZ, UPT, UPT, URZ, URZ, URZ ;  /* 0x000000fffffff290 */ /* 0x000fe4000fffe0ff */
[----:B------:R-:W-:Y:S02]  /*3ae0*/  @P3 MOV R13, R20 ;  /* 0x00000014000d3202 */ /* 0x000fe40000000f00 */
[----:B------:R-:W-:Y:S01]  /*3af0*/  @P3 LOP3.LUT R8, R21, 0xffff, RZ, 0xc0, !PT ;  /* 0x0000ffff15083812 */ /* 0x000fe200078ec0ff */
[----:B---3--:R-:W-:Y:S06]  /*3b00*/  @!P0 BRA `(.L_x_69) ;  /* 0x0000000000a48947 */ /* 0x008fec0003800000 */
[----:B------:R-:W-:Y:S01]  /*3b10*/  IMAD.HI.U32 R31, R24, R7, RZ ;  /* 0x00000007181f7227 */ /* 0x000fe200078e00ff */
[----:B------:R-:W-:Y:S02]  /*3b20*/  ISETP.NE.AND P0, PT, R6, 0x1, PT ;  /* 0x000000010600780c */ /* 0x000fe40003f05270 */
[----:B------:R-:W-:Y:S01]  /*3b30*/  ISETP.NE.AND P2, PT, R40, 0x1, PT ;  /* 0x000000012800780c */ /* 0x000fe20003f45270 */
[----:B----4-:R-:W-:Y:S01]  /*3b40*/  IMAD.HI.U32 R34, R19, R16, RZ ;  /* 0x0000001013227227 */ /* 0x010fe200078e00ff */
[----:B------:R-:W-:Y:S02]  /*3b50*/  SHF.R.U32.HI R31, RZ, R18, R31 ;  /* 0x00000012ff1f7219 */ /* 0x000fe4000001161f */
[----:B------:R-:W-:Y:S01]  /*3b60*/  ISETP.NE.AND P5, PT, R2, 0x1, PT ;  /* 0x000000010200780c */ /* 0x000fe20003fa5270 */
[----:B------:R-:W-:Y:S01]  /*3b70*/  IMAD.HI.U32 R36, R13, R16, RZ ;  /* 0x000000100d247227 */ /* 0x000fe200078e00ff */
[----:B------:R-:W-:Y:S02]  /*3b80*/  SHF.R.U32.HI R34, RZ, R17, R34 ;  /* 0x00000011ff227219 */ /* 0x000fe40000011622 */
[----:B------:R-:W-:Y:S01]  /*3b90*/  SEL R3, R24, R31, !P0 ;  /* 0x0000001f18037207 */ /* 0x000fe20004000000 */
[C---:B------:R-:W-:Y:S01]  /*3ba0*/  IMAD.HI.U32 R31, R8.reuse, R7, RZ ;  /* 0x00000007081f7227 */ /* 0x040fe200078e00ff */
[----:B------:R-:W-:Y:S02]  /*3bb0*/  SEL R11, R19, R34, !P5 ;  /* 0x00000022130b7207 */ /* 0x000fe40006800000 */
[----:B------:R-:W-:Y:S01]  /*3bc0*/  SHF.R.U32.HI R36, RZ, R17, R36 ;  /* 0x00000011ff247219 */ /* 0x000fe20000011624 */
[----:B------:R-:W-:Y:S01]  /*3bd0*/  IMAD.HI.U32 R38, R3, R4, RZ ;  /* 0x0000000403267227 */ /* 0x000fe200078e00ff */
[----:B------:R-:W-:Y:S03]  /*3be0*/  SHF.R.U32.HI R31, RZ, R18, R31 ;  /* 0x00000012ff1f7219 */ /* 0x000fe6000001161f */
[----:B------:R-:W-:Y:S01]  /*3bf0*/  IMAD.HI.U32 R34, R11, R4, RZ ;  /* 0x000000040b227227 */ /* 0x000fe200078e00ff */
[----:B------:R-:W-:Y:S02]  /*3c00*/  @P2 SHF.R.U32.HI R3, RZ, R5, R38 ;  /* 0x00000005ff032219 */ /* 0x000fe40000011626 */
[----:B------:R-:W-:Y:S02]  /*3c10*/  SEL R9, R8, R31, !P0 ;  /* 0x0000001f08097207 */ /* 0x000fe40004000000 */
[----:B------:R-:W-:Y:S01]  /*3c20*/  @P2 SHF.R.U32.HI R11, RZ, R5, R34 ;  /* 0x00000005ff0b2219 */ /* 0x000fe20000011622 */
[C---:B------:R-:W-:Y:S01]  /*3c30*/  IMAD R10, R40.reuse, R3, RZ ;  /* 0x00000003280a7224 */ /* 0x040fe200078e02ff */
[----:B------:R-:W-:Y:S01]  /*3c40*/  SEL R3, R13, R36, !P5 ;  /* 0x000000240d037207 */ /* 0x000fe20006800000 */
[C---:B------:R-:W-:Y:S03]  /*3c50*/  IMAD.HI.U32 R14, R9.reuse, R4, RZ ;  /* 0x00000004090e7227 */ /* 0x040fe600078e00ff */
[----:B------:R-:W-:Y:S01]  /*3c60*/  ISETP.GE.AND P0, PT, R9, R10, PT ;  /* 0x0000000a0900720c */ /* 0x000fe20003f06270 */
[C---:B------:R-:W-:Y:S01]  /*3c70*/  IMAD R12, R40.reuse, R11, RZ ;  /* 0x0000000b280c7224 */ /* 0x040fe200078e02ff */
[-C--:B------:R-:W-:Y:S04]  /*3c80*/  SHF.R.U32.HI R14, RZ, R5.reuse, R14 ;  /* 0x00000005ff0e7219 */ /* 0x080fe8000001160e */
[----:B------:R-:W-:Y:S02]  /*3c90*/  ISETP.GE.OR P0, PT, R3, R12, P0 ;  /* 0x0000000c0300720c */ /* 0x000fe40000706670 */
[----:B------:R-:W-:Y:S05]  /*3ca0*/  SEL R15, R9, R14, !P2 ;  /* 0x0000000e090f7207 */ /* 0x000fea0005000000 */
[----:B------:R-:W-:Y:S04]  /*3cb0*/  IMAD.MOV R14, RZ, RZ, -R15 ;  /* 0x000000ffff0e7224 */ /* 0x000fe800078e0a0f */
[----:B------:R-:W-:Y:S02]  /*3cc0*/  IMAD R14, R40, R14, R9 ;  /* 0x0000000e280e7224 */ /* 0x000fe400078e0209 */
[C---:B------:R-:W-:Y:S05]  /*3cd0*/  @!P0 IMAD.HI.U32 R10, R3.reuse, R4, RZ ;  /* 0x00000004030a8227 */ /* 0x040fea00078e00ff */
[----:B------:R-:W-:Y:S04]  /*3ce0*/  @!P0 SHF.R.U32.HI R10, RZ, R5, R10 ;  /* 0x00000005ff0a8219 */ /* 0x000fe8000001160a */
[----:B------:R-:W-:Y:S01]  /*3cf0*/  @!P0 SEL R0, R3, R10, !P2 ;  /* 0x0000000a03008207 */ /* 0x000fe20005000000 */
[----:B------:R-:W-:Y:S03]  /*3d00*/  IMAD.MOV R10, RZ, RZ, -R3 ;  /* 0x000000ffff0a7224 */ /* 0x000fe600078e0a03 */
[----:B------:R-:W-:Y:S01]  /*3d10*/  @!P0 IADD3 R15, PT, PT, R15, -R0, RZ ;  /* 0x800000000f0f8210 */ /* 0x000fe20007ffe0ff */
[----:B------:R-:W-:Y:S01]  /*3d20*/  @!P0 IMAD R0, R11, R14, R0 ;  /* 0x0000000e0b008224 */ /* 0x000fe200078e0200 */
[----:B------:R-:W-:Y:S01]  /*3d30*/  IADD3 R11, PT, PT, -R9, RZ, RZ ;  /* 0x000000ff090b7210 */ /* 0x000fe20007ffe1ff */
[----:B------:R-:W-:Y:S02]  /*3d40*/  IMAD R13, R2, R10, R13 ;  /* 0x0000000a020d7224 */ /* 0x000fe400078e020d */
[----:B------:R-:W-:Y:S02]  /*3d50*/  @!P0 IMAD R9, R15, R40, R3 ;  /* 0x000000280f098224 */ /* 0x000fe400078e0203 */
[----:B------:R-:W-:Y:S02]  /*3d60*/  @!P0 IMAD.MOV.U32 R3, RZ, RZ, R0 ;  /* 0x000000ffff038224 */ /* 0x000fe400078e0000 */
[----:B------:R-:W-:Y:S02]  /*3d70*/  IMAD R8, R6, R11, R8 ;  /* 0x0000000b06087224 */ /* 0x000fe400078e0208 */
[----:B------:R-:W-:Y:S02]  /*3d80*/  IMAD R13, R3, R2, R13 ;  /* 0x00000002030d7224 */ /* 0x000fe400078e020d */
[----:B------:R-:W-:Y:S02]  /*3d90*/  IMAD R8, R9, R6, R8 ;  /* 0x0000000609087224 */ /* 0x000fe400078e0208 */
.L_x_69:
[----:B------:R-:W-:Y:S05]  /*3da0*/  BRA.U UP1, `(.L_x_70) ;  /* 0x0000000101107547 */ /* 0x000fea000b800000 */
[----:B------:R-:W-:Y:S04]  /*3db0*/  MOV R0, UR13 ;  /* 0x0000000d00007c02 */ /* 0x000fe80008000f00 */
[----:B------:R-:W-:Y:S04]  /*3dc0*/  SHF.L.U32 R3, R0, 0x1f, RZ ;  /* 0x0000001f00037819 */ /* 0x000fe800000006ff */
[----:B------:R-:W1:Y:S02]  /*3dd0*/  SYNCS.PHASECHK.TRANS64.TRYWAIT P0, [UR6+0x58], R3 ;  /* 0x00005803ff0075a7 */ /* 0x000e640008001106 */
[----:B-1----:R-:W-:Y:S05]  /*3de0*/  @!P0 BRA `(.L_x_71) ;  /* 0x0000002800388947 */ /* 0x002fea0003800000 */
.L_x_70:
[----:B------:R-:W-:Y:S05]  /*3df0*/  BRA.U !UP3, `(.L_x_72) ;  /* 0x000000010b347547 */ /* 0x000fea000b800000 */
[----:B------:R-:W-:Y:S01]  /*3e00*/  UPLOP3.LUT UP0, UPT, UPT, UPT, UP2, 0x80, 0x8 ;  /* 0x000000000008789c */ /* 0x000fe20003f0f020 */
[----:B-1----:R-:W-:Y:S02]  /*3e10*/  HFMA2 R0, -RZ, RZ, 0, 5.9604644775390625e-08 ;  /* 0x00000001ff007431 */ /* 0x002fe400000001ff */
[----:B------:R-:W-:Y:S03]  /*3e20*/  IMAD.MOV.U32 R96, RZ, RZ, 0x1 ;  /* 0x00000001ff607424 */ /* 0x000fe600078e00ff */
[----:B------:R-:W-:Y:S05]  /*3e30*/  PLOP3.LUT P0, PT, PT, PT, UP0, 0x80, 0x8 ;  /* 0x000000000008781c */ /* 0x000fea0003f0f008 */
[----:B------:R-:W1:Y:S01]  /*3e40*/  @UP0 LDCU.64 UR8, c[0x0][0x888] ;  /* 0x00011100ff0807ac */ /* 0x000e620008000a00 */
[----:B------:R-:W-:Y:S07]  /*3e50*/  @UP0 UIMAD UR7, UR36, UR4, URZ ;  /* 0x00000004240702a4 */ /* 0x000fee000f8e02ff */
[----:B------:R-:W-:Y:S01]  /*3e60*/  @!P0 PRMT R96, R0, 0x7610, R96 ;  /* 0x0000761000608816 */ /* 0x000fe20000000060 */
[----:B-1----:R-:W-:Y:S03]  /*3e70*/  @UP0 UIMAD.WIDE UR8, UR7, 0x4, UR8 ;  /* 0x00000004070808a5 */ /* 0x002fe6000f8e0208 */
[----:B------:R-:W1:Y:S03]  /*3e80*/  @!UP0 LDCU UR7, c[0x0][0x880] ;  /* 0x00011000ff0787ac */ /* 0x000e660008000800 */
[----:B------:R-:W-:Y:S01]  /*3e90*/  IMAD.U32 R10, RZ, RZ, UR8 ;  /* 0x00000008ff0a7e24 */ /* 0x000fe2000f8e00ff */
[----:B------:R-:W-:Y:S05]  /*3ea0*/  MOV R11, UR9 ;  /* 0x00000009000b7c02 */ /* 0x000fea0008000f00 */
[----:B-----5:R3:W5:Y:S02]  /*3eb0*/  @P0 LDG.E R49, desc[UR40][R10.64] ;  /* 0x000000280a310981 */ /* 0x020764000c1e1900 */
[----:B-1-3--:R-:W-:Y:S07]  /*3ec0*/  @!P0 IMAD.U32 R49, RZ, RZ, UR7 ;  /* 0x00000007ff318e24 */ /* 0x00afee000f8e00ff */
.L_x_72:
[----:B-----5:R-:W-:Y:S01]  /*3ed0*/  @!P4 FSETP.EQ.AND P5, PT, R49, RZ, PT ;  /* 0x000000ff3100c20b */ /* 0x020fe20003fa2000 */
[----:B------:R-:W-:Y:S01]  /*3ee0*/  @!UPT UIADD3 URZ, UPT, UPT, URZ, URZ, URZ ;  /* 0x000000fffffff290 */ /* 0x000fe2000fffe0ff */
[----:B------:R-:W-:Y:S11]  /*3ef0*/  @!P4 BRA `(.L_x_73) ;  /* 0x000000000014c947 */ /* 0x000ff60003800000 */
[----:B------:R-:W-:Y:S02]  /*3f00*/  LOP3.LUT P0, RZ, R96, 0xff, RZ, 0xc0, !PT ;  /* 0x000000ff60ff7812 */ /* 0x000fe4000780c0ff */
[----:B------:R-:W-:Y:S04]  /*3f10*/  PLOP3.LUT P5, PT, PT, PT, UP0, 0x80, 0x8 ;  /* 0x000000000008781c */ /* 0x000fe80003faf008 */
[----:B------:R-:W-:Y:S07]  /*3f20*/  PLOP3.LUT P5, PT, P5, PT, PT, 0x8, 0x80 ;  /* 0x000000000080781c */ /* 0x000fee0002fae170 */
[----:B------:R-:W-:Y:S11]  /*3f30*/  @P0 FSETP.EQ.AND P5, PT, R49, RZ, PT ;  /* 0x000000ff3100020b */ /* 0x000ff60003fa2000 */
[----:B------:R-:W-:Y:S02]  /*3f40*/  @!UPT UIADD3 URZ, UPT, UPT, URZ, URZ, URZ ;  /* 0x000000fffffff290 */ /* 0x000fe4000fffe0ff */
.L_x_73:
[----:B------:R-:W3:Y:S01]  /*3f50*/  SYNCS.PHASECHK.TRANS64.TRYWAIT P4, [UR6+0x48], R26 ;  /* 0x0000481aff0075a7 */ /* 0x000ee20008081106 */
[----:B------:R-:W-:Y:S01]  /*3f60*/  @P3 SHF.R.U32.HI R27, RZ, 0x10, R21 ;  /* 0x00000010ff1b3819 */ /* 0x000fe20000011615 */
[----:B------:R-:W-:Y:S01]  /*3f70*/  VIADD R29, R29, 0x1 ;  /* 0x000000011d1d7836 */ /* 0x000fe20000000000 */
[----:B------:R-:W5:Y:S08]  /*3f80*/  LDC.64 R14, c[0x0][0xb10] ;  /* 0x0002c400ff0e7b82 */ /* 0x000f700000000a00 */
[----:B------:R-:W2:Y:S08]  /*3f90*/  LDC.64 R10, c[0x0][0xb18] ;  /* 0x0002c600ff0a7b82 */ /* 0x000eb00000000a00 */
[----:B-1----:R-:W1:Y:S08]  /*3fa0*/  @!P1 LDC R0, c[0x0][0xb20] ;  /* 0x0002c800ff009b82 */ /* 0x002e700000000800 */
[----:B------:R-:W4:Y:S01]  /*3fb0*/  @!P1 LDC R3, c[0x0][0xb0c] ;  /* 0x0002c300ff039b82 */ /* 0x000f220000000800 */
[----:B-----5:R-:W-:Y:S05]  /*3fc0*/  @!P1 IMAD.HI.U32 R14, R13, R14, RZ ;  /* 0x0000000e0d0e9227 */ /* 0x020fea00078e00ff */
[----:B------:R-:W-:Y:S01]  /*3fd0*/  @!P1 SHF.R.U32.HI R14, RZ, R15, R14 ;  /* 0x0000000fff0e9219 */ /* 0x000fe2000001160e */
[----:B--2---:R-:W-:Y:S01]  /*3fe0*/  @!P1 IMAD.HI.U32 R11, R8, R11, RZ ;  /* 0x0000000b080b9227 */ /* 0x004fe200078e00ff */
[----:B------:R-:W-:Y:S04]  /*3ff0*/  @!P1 ISETP.NE.AND P0, PT, R10, 0x1, PT ;  /* 0x000000010a00980c */ /* 0x000fe80003f05270 */
[----:B-1----:R-:W-:Y:S02]  /*4000*/  @!P1 SHF.R.U32.HI R9, RZ, R0, R11 ;  /* 0x00000000ff099219 */ /* 0x002fe4000001160b */
[----:B----4-:R-:W-:Y:S02]  /*4010*/  @!P1 ISETP.NE.AND P2, PT, R3, 0x1, PT ;  /* 0x000000010300980c */ /* 0x010fe40003f45270 */
[----:B------:R-:W-:Y:S02]  /*4020*/  @!P1 SEL R9, R8, R9, !P0 ;  /* 0x0000000908099207 */ /* 0x000fe40004000000 */
[----:B------:R-:W-:Y:S02]  /*4030*/  ELECT P0, URZ, PT ;  /* 0x0000000000ff782f */ /* 0x000fe40003800000 */
[----:B------:R-:W-:Y:S05]  /*4040*/  @!P1 SEL R14, R13, R14, !P2 ;  /* 0x0000000e0d0e9207 */ /* 0x000fea0005000000 */
[----:B------:R-:W-:Y:S02]  /*4050*/  @!P1 IMAD.IADD R0, R9, 0x1, -R14 ;  /* 0x0000000109009824 */ /* 0x000fe400078e0a0e */
[----:B------:R-:W-:Y:S02]  /*4060*/  @!P1 IMAD.IADD R9, R14, 0x1, -R9 ;  /* 0x000000010e099824 */ /* 0x000fe400078e0a09 */
[----:B------:R-:W-:Y:S02]  /*4070*/  @!P1 IMAD R13, R0, R3, R13 ;  /* 0x00000003000d9224 */ /* 0x000fe400078e020d */
[----:B------:R-:W-:Y:S01]  /*4080*/  @!P1 IMAD R8, R9, R10, R8 ;  /* 0x0000000a09089224 */ /* 0x000fe200078e0208 */
[----:B---3--:R-:W-:Y:S06]  /*4090*/  @!P4 BRA `(.L_x_74) ;  /* 0x0000002400a4c947 */ /* 0x008fec0003800000 */
.L_x_125:
[----:B------:R-:W-:Y:S01]  /*40a0*/  PLOP3.LUT P5, PT, P5, P0, PT, 0xf2, 0x2f ;  /* 0x00000000002f781c */ /* 0x000fe20002fa1e72 */
[----:B------:R-:W-:Y:S01]  /*40b0*/  UMOV UR14, 0x0 ;  /* 0x00000000000e7882 */ /* 0x000fe20000000000 */
[----:B------:R-:W-:Y:S01]  /*40c0*/  LOP3.LUT R30, R30, 0x1, RZ, 0x3c, !PT ;  /* 0x000000011e1e7812 */ /* 0x000fe200078e3cff */
[----:B------:R-:W-:Y:S01]  /*40d0*/  UMOV UR15, 0x10000000 ;  /* 0x10000000000f7882 */ /* 0x000fe20000000000 */
[----:B------:R-:W-:Y:S01]  /*40e0*/  UMOV UR12, UR36 ;  /* 0x00000024000c7c82 */ /* 0x000fe20008000000 */
[----:B------:R-:W-:Y:S08]  /*40f0*/  @P3 R2UR UR36, R27 ;  /* 0x000000001b2432ca */ /* 0x000ff000000e0000 */
[----:B-1----:R-:W-:Y:S01]  /*4100*/  @!P5 IADD3 R3, P0, PT, R32, 0x580, RZ ;  /* 0x000005802003d810 */ /* 0x002fe20007f1e0ff */
[----:B------:R-:W-:Y:S01]  /*4110*/  @!P5 IMAD.SHL.U32 R91, R91, 0x40, RZ ;  /* 0x000000405b5bd824 */ /* 0x000fe200078e00ff */
[----:B------:R-:W-:Y:S01]  /*4120*/  VOTEU.ALL UP1, P5 ;  /* 0x0000000000ff7886 */ /* 0x000fe20002820000 */
[----:B------:R-:W-:Y:S01]  /*4130*/  @!P5 IMAD.SHL.U32 R97, R97, 0x40, RZ ;  /* 0x000000406161d824 */ /* 0x000fe200078e00ff */
[----:B------:R-:W-:Y:S01]  /*4140*/  @!P5 R2UR UR8, R3 ;  /* 0x000000000308d2ca */ /* 0x000fe200000e0000 */
[----:B------:R-:W-:Y:S01]  /*4150*/  @!P5 IMAD.X R0, RZ, RZ, R33, P0 ;  /* 0x000000ffff00d224 */ /* 0x000fe200000e0621 */
[----:B------:R-:W-:Y:S01]  /*4160*/  @!P5 R2UR UR10, R91 ;  /* 0x000000005b0ad2ca */ /* 0x000fe200000e0000 */
[----:B------:R-:W-:Y:S01]  /*4170*/  @!UP1 UIADD3 UR9, UPT, UPT, UR6, 0x40, URZ ;  /* 0x0000004006099890 */ /* 0x000fe2000fffe0ff */
[----:B------:R-:W-:Y:S01]  /*4180*/  @!P5 R2UR UR11, R97 ;  /* 0x00000000610bd2ca */ /* 0x000fe200000e0000 */
[----:B------:R-:W-:Y:S01]  /*4190*/  IMAD.IADD R91, R8, 0x1, R79 ;  /* 0x00000001085b7824 */ /* 0x000fe200078e024f */
[----:B------:R-:W-:Y:S01]  /*41a0*/  @!P5 R2UR UR7, R0 ;  /* 0x000000000007d2ca */ /* 0x000fe200000e0000 */
[----:B------:R-:W-:Y:S01]  /*41b0*/  IMAD.IADD R97, R13, 0x1, R90 ;  /* 0x000000010d617824 */ /* 0x000fe200078e025a */
[C---:B------:R-:W-:Y:S04]  /*41c0*/  ISETP.NE.AND P0, PT, R29.reuse, 0x2, PT ;  /* 0x000000021d00780c */ /* 0x040fe80003f05270 */
[----:B------:R-:W-:Y:S01]  /*41d0*/  SEL R3, RZ, 0x1, P0 ;  /* 0x00000001ff037807 */ /* 0x000fe20000000000 */
[----:B------:R-:W-:Y:S01]  /*41e0*/  IMAD.U32 R10, RZ, RZ, UR8 ;  /* 0x00000008ff0a7e24 */ /* 0x000fe2000f8e00ff */
[----:B------:R-:W-:Y:S01]  /*41f0*/  @!UP1 UIADD3 UR8, UPT, UPT, UR6, 0x200, URZ ;  /* 0x0000020006089890 */ /* 0x000fe2000fffe0ff */
[----:B------:R-:W-:Y:S01]  /*4200*/  SEL R29, R29, RZ, P0 ;  /* 0x000000ff1d1d7207 */ /* 0x000fe20000000000 */
[----:B------:R-:W-:Y:S01]  /*4210*/  VOTEU.ALL UP1, P5 ;  /* 0x0000000000ff7886 */ /* 0x000fe20002820000 */
[----:B------:R-:W-:Y:S02]  /*4220*/  LOP3.LUT R28, R28, R3, RZ, 0x3c, !PT ;  /* 0x000000031c1c7212 */ /* 0x000fe400078e3cff */
[----:B------:R-:W-:Y:S01]  /*4230*/  IMAD.U32 R11, RZ, RZ, UR7 ;  /* 0x00000007ff0b7e24 */ /* 0x000fe2000f8e00ff */
[----:B------:R-:W-:Y:S04]  /*4240*/  @!P5 R2UR UR16, R10 ;  /* 0x000000000a10d2ca */ /* 0x000fe800000e0000 */
[----:B------:R-:W-:Y:S11]  /*4250*/  @!P5 R2UR UR17, R11 ;  /* 0x000000000b11d2ca */ /* 0x000ff600000e0000 */
[----:B------:R-:W-:Y:S02]  /*4260*/  @!UPT UIADD3 URZ, UPT, UPT, URZ, URZ, URZ ;  /* 0x000000fffffff290 */ /* 0x000fe4000fffe0ff */
[----:B------:R3:W-:Y:S01]  /*4270*/  @!UP1 UTMALDG.3D [UR8], [UR16], desc[UR14] ;  /* 0x00000e08100095b4 */ /* 0x0007e20008011000 */
[----:B------:R3:W-:Y:S01]  /*4280*/  @!P5 SYNCS.ARRIVE.TRANS64.RED.A0TR RZ, [UR6+0x40], R25 ;  /* 0x00004019ffffd9a7 */ /* 0x0007e20008300406 */
[----:B------:R-:W-:Y:S01]  /*4290*/  UPLOP3.LUT UP1, UPT, UPT, UPT, UPT, 0x80, 0x8 ;  /* 0x000000000008789c */ /* 0x000fe20003f2f070 */
[----:B------:R-:W-:Y:S01]  /*42a0*/  SYNCS.ARRIVE.TRANS64.RED.A1T0 RZ, [UR37], RZ ;  /* 0x000000ffffff79a7 */ /* 0x000fe20008100425 */
[----:B------:R-:W-:Y:S09]  /*42b0*/  @P3 BRA `(.L_x_75) ;  /* 0xfffffff400b43947 */ /* 0x000ff2000383ffff */
[----:B------:R-:W-:Y:S07]  /*42c0*/  MOV R0, UR6 ;  /* 0x0000000600007c02 */ /* 0x000fee0008000f00 */
.L_x_76:
[----:B-1----:R-:W-:-:S04]  /*42d0*/  SHF.L.U32 R3, R30, 0x1f, RZ ;  /* 0x0000001f1e037819 */ /* 0x002fc800000006ff */
[----:B------:R1:W2:Y:S03]  /*42e0*/  SYNCS.PHASECHK.TRANS64.TRYWAIT P0, [R0+URZ+0x48], R3 ;  /* 0x00004803000075a7 */ /* 0x0002a600080011ff */
[----:B--2---:R-:W-:Y:S05]  /*42f0*/  @!P0 NANOSLEEP.SYNCS 0x989680 ;  /* 0x009896800000895d */ /* 0x004fea0003900000 */
[----:B------:R-:W2:Y:S02]  /*4300*/  @!P0 SYNCS.PHASECHK.TRANS64 P0, [R0+URZ+0x48], R3 ;  /* 0x00004803000085a7 */ /* 0x000ea400080010ff */
[----:B--23--:R-:W-:Y:S05]  /*4310*/  @P0 EXIT ;  /* 0x000000000000094d */ /* 0x00cfea0003800000 */
[----:B------:R-:W-:Y:S05]  /*4320*/  BRA `(.L_x_76) ;  /* 0xfffffffc00e87947 */ /* 0x000fea000383ffff */
.L_x_67:
[----:B------:R-:W-:-:S06]  /*4330*/  UISETP.GE.AND UP1, UPT, UR8, 0x4, UPT ;  /* 0x000000040800788c */ /* 0x000fcc000bf26270 */
[----:B------:R-:W-:-:S13]  /*4340*/  PLOP3.LUT P0, PT, PT, PT, UP1, 0x80, 0x8 ;  /* 0x000000000008781c */ /* 0x000fda0003f0f018 */
[----:B------:R-:W-:Y:S05]  /*4350*/  @!P0 EXIT ;  /* 0x000000000000894d */ /* 0x000fea0003800000 */
[----:B------:R-:W-:Y:S01]  /*4360*/  BAR.SYNC.DEFER_BLOCKING 0x6, 0xa0 ;  /* 0x0182800000007b1d */ /* 0x000fe20000010000 */
[C---:B------:R-:W-:Y:S02]  /*4370*/  IMAD.SHL.U32 R5, R101.reuse, 0x40, RZ ;  /* 0x0000004065057824 */ /* 0x040fe400078e00ff */
[----:B------:R-:W-:Y:S02]  /*4380*/  HFMA2 R111, -RZ, RZ, 0, 0 ;  /* 0x00000000ff6f7431 */ /* 0x000fe400000001ff */
[C---:B------:R-:W-:Y:S01]  /*4390*/  IMAD.SHL.U32 R0, R101.reuse, 0x20, RZ ;  /* 0x0000002065007824 */ /* 0x040fe200078e00ff */
[----:B------:R-:W-:Y:S01]  /*43a0*/  CS2R R106, SRZ ;  /* 0x00000000006a7805 */ /* 0x000fe2000001ff00 */
[----:B------:R-:W-:Y:S01]  /*43b0*/  IMAD.SHL.U32 R2, R101, 0x2, RZ ;  /* 0x0000000265027824 */ /* 0x000fe200078e00ff */
[----:B------:R-:W-:Y:S01]  /*43c0*/  UMOV UR43, 0x400 ;  /* 0x00000400002b7882 */ /* 0x000fe20000000000 */
[----:B------:R-:W1:Y:S01]  /*43d0*/  LDC R99, c[0x0][0x370] ;  /* 0x0000dc00ff637b82 */ /* 0x000e620000000800 */
[----:B------:R-:W-:Y:S01]  /*43e0*/  ULEA UR43, UR37, UR43, 0x18 ;  /* 0x0000002b252b7291 */ /* 0x000fe2000f8ec0ff */
[----:B------:R-:W-:Y:S01]  /*43f0*/  LOP3.LUT R7, R5, 0x180, RZ, 0xc0, !PT ;  /* 0x0000018005077812 */ /* 0x000fe200078ec0ff */
[C---:B------:R-:W-:Y:S01]  /*4400*/  IMAD.SHL.U32 R103, R101.reuse, 0x8, RZ ;  /* 0x0000000865677824 */ /* 0x040fe200078e00ff */
[----:B------:R-:W-:Y:S01]  /*4410*/  LOP3.LUT R0, R0, 0xc00, RZ, 0xc0, !PT ;  /* 0x00000c0000007812 */ /* 0x000fe200078ec0ff */
[----:B------:R-:W-:Y:S01]  /*4420*/  IMAD.U32 R46, R101, 0x10000, RZ ;  /* 0x00010000652e7824 */ /* 0x000fe200078e00ff */
[----:B------:R-:W-:Y:S01]  /*4430*/  LOP3.LUT R2, R7, 0x20, R2, 0xf8, !PT ;  /* 0x0000002007027812 */ /* 0x000fe200078ef802 */
[----:B------:R-:W-:Y:S01]  /*4440*/  UIADD3 UR4, UPT, UPT, UR43, 0x1200, URZ ;  /* 0x000012002b047890 */ /* 0x000fe2000fffe0ff */
[----:B------:R-:W2:Y:S01]  /*4450*/  LDC R42, c[0x0][0xb0c] ;  /* 0x0002c300ff2a7b82 */ /* 0x000ea20000000800 */
[----:B------:R-:W-:Y:S01]  /*4460*/  LOP3.LUT R0, R0, 0x40, R5, 0xf8, !PT ;  /* 0x0000004000007812 */ /* 0x000fe200078ef805 */
[----:B------:R-:W-:Y:S01]  /*4470*/  IMAD.MOV.U32 R44, RZ, RZ, RZ ;  /* 0x000000ffff2c7224 */ /* 0x000fe200078e00ff */
[----:B------:R-:W-:Y:S01]  /*4480*/  LOP3.LUT R103, R2, 0x30, R103, 0x78, !PT ;  /* 0x0000003002677812 */ /* 0x000fe200078e7867 */
[----:B------:R-:W-:Y:S01]  /*4490*/  IMAD.MOV.U32 R108, RZ, RZ, RZ ;  /* 0x000000ffff6c7224 */ /* 0x000fe200078e00ff */
[----:B------:R-:W-:Y:S01]  /*44a0*/  LOP3.LUT R0, R0, 0x200, R5, 0xf8, !PT ;  /* 0x0000020000007812 */ /* 0x000fe200078ef805 */
[----:B------:R-:W-:Y:S01]  /*44b0*/  IMAD.SHL.U32 R5, R101, 0x10, RZ ;  /* 0x0000001065057824 */ /* 0x000fe200078e00ff */
[----:B------:R-:W-:Y:S01]  /*44c0*/  LOP3.LUT R46, R46, 0x600000, RZ, 0xc0, !PT ;  /* 0x006000002e2e7812 */ /* 0x000fe200078ec0ff */
[----:B------:R-:W4:Y:S01]  /*44d0*/  LDC R98, c[0x0][0xb20] ;  /* 0x0002c800ff627b82 */ /* 0x000f220000000800 */
[----:B------:R-:W3:Y:S01]  /*44e0*/  LDS R3, [UR43+0x110] ;  /* 0x0001102bff037984 */ /* 0x000ee20008000800 */
[----:B------:R-:W-:Y:S01]  /*44f0*/  LOP3.LUT R103, R0, R103, RZ, 0xfc, !PT ;  /* 0x0000006700677212 */ /* 0x000fe200078efcff */
[----:B------:R-:W-:Y:S01]  /*4500*/  IMAD.U32 R109, RZ, RZ, UR4 ;  /* 0x00000004ff6d7e24 */ /* 0x000fe2000f8e00ff */
[----:B------:R-:W-:Y:S01]  /*4510*/  LOP3.LUT R5, R5, 0x20, RZ, 0xc0, !PT ;  /* 0x0000002005057812 */ /* 0x000fe200078ec0ff */
[----:B------:R-:W1:Y:S01]  /*4520*/  LDCU.64 UR46, c[0x0][0x348] ;  /* 0x00006900ff2e77ac */ /* 0x000e620008000a00 */
[----:B------:R-:W-:-:S02]  /*4530*/  IADD3 R102, PT, PT, R103, UR43, RZ ;  /* 0x0000002b67667c10 */ /* 0x000fc4000fffe0ff */
[----:B------:R-:W1:Y:S01]  /*4540*/  LDC R41, c[0x0][0xb30] ;  /* 0x0002cc00ff297b82 */ /* 0x000e620000000800 */
[----:B------:R-:W1:Y:S01]  /*4550*/  LDCU.64 UR38, c[0x0][0x888] ;  /* 0x00011100ff2677ac */ /* 0x000e620008000a00 */
[----:B------:R-:W-:Y:S01]  /*4560*/  IADD3 R102, PT, PT, -R5, 0x200, R102 ;  /* 0x0000020005667810 */ /* 0x000fe20007ffe166 */
[----:B------:R-:W-:-:S05]  /*4570*/  UIADD3 UR42, UPT, UPT, UR43, 0x200, URZ ;  /* 0x000002002b2a7890 */ /* 0x000fca000fffe0ff */
[----:B------:R-:W1:Y:S08]  /*4580*/  LDC.64 R88, c[0x0][0xb10] ;  /* 0x0002c400ff587b82 */ /* 0x000e700000000a00 */
[----:B------:R-:W1:Y:S08]  /*4590*/  LDC.64 R38, c[0x0][0xb18] ;  /* 0x0002c600ff267b82 */ /* 0x000e700000000a00 */
[----:B------:R-:W1:Y:S08]  /*45a0*/  LDC.64 R84, c[0x0][0x888] ;  /* 0x00022200ff547b82 */ /* 0x000e700000000a00 */
[----:B------:R-:W1:Y:S01]  /*45b0*/  LDC.64 R36, c[0x0][0xb28] ;  /* 0x0002ca00ff247b82 */ /* 0x000e620000000a00 */
[----:B---3--:R-:W-:-:S07]  /*45c0*/  IMAD.IADD R46, R3, 0x1, R46 ;  /* 0x00000001032e7824 */ /* 0x008fce00078e022e */
[----:B------:R-:W3:Y:S08]  /*45d0*/  LDC.64 R86, c[0x0][0x890] ;  /* 0x00022400ff567b82 */ /* 0x000ef00000000a00 */
[----:B------:R-:W1:Y:S08]  /*45e0*/  LDC.64 R82, c[0x0][0x8b0] ;  /* 0x00022c00ff527b82 */ /* 0x000e700000000a00 */
[----:B------:R-:W1:Y:S08]  /*45f0*/  LDC.64 R80, c[0x0][0x8a8] ;  /* 0x00022a00ff507b82 */ /* 0x000e700000000a00 */
[----:B--2-4-:R-:W1:Y:S02]  /*4600*/  LDC R100, c[0x0][0x374] ;  /* 0x0000dd00ff647b82 */ /* 0x014e640000000800 */
.L_x_94:
[----:B------:R-:W-:Y:S02]  /*4610*/  LEA R0, R111, UR43, 0x3 ;  /* 0x0000002b6f007c11 */ /* 0x000fe4000f8e18ff */
[----:B------:R-:W-:Y:S02]  /*4620*/  SHF.L.U32 R3, R107, 0x1f, RZ ;  /* 0x0000001f6b037819 */ /* 0x000fe400000006ff */
[----:B------:R-:W-:Y:S02]  /*4630*/  LEA R16, R111, UR43, 0x4 ;  /* 0x0000002b6f107c11 */ /* 0x000fe4000f8e20ff */
[----:B--2---:R-:W2:Y:S02]  /*4640*/  SYNCS.PHASECHK.TRANS64.TRYWAIT P0, [R0+URZ+0x60], R3 ;  /* 0x00006003000075a7 */ /* 0x004ea400080011ff */
[----:B-12---:R-:W-:Y:S05]  /*4650*/  @!P0 BRA `(.L_x_77) ;  /* 0x00000020004c8947 */ /* 0x006fea0003800000 */
.L_x_126:
[----:B------:R-:W4:Y:S01]  /*4660*/  LDC.64 R12, c[0x0][0xb10] ;  /* 0x0002c400ff0c7b82 */ /* 0x000f220000000a00 */
[----:B------:R-:W3:Y:S01]  /*4670*/  LDS.128 R16, [R16+0xf0] ;  /* 0x0000f00010107984 */ /* 0x000ee20000000c00 */
[----:B-1----:R-:W-:Y:S01]  /*4680*/  ISETP.NE.AND P1, PT, R41, 0x1, PT ;  /* 0x000000012900780c */ /* 0x002fe20003f25270 */
[----:B--2---:R-:W-:Y:S01]  /*4690*/  VIADD R0, R0, 0x70 ;  /* 0x0000007000007836 */ /* 0x004fe20000000000 */
[----:B------:R-:W-:Y:S04]  /*46a0*/  ISETP.GE.AND P0, PT, R40, 0x1, PT ;  /* 0x000000012800780c */ /* 0x000fe80003f06270 */
[----:B------:R-:W1:Y:S01]  /*46b0*/  LDC.64 R10, c[0x0][0xb18] ;  /* 0x0002c600ff0a7b82 */ /* 0x000e620000000a00 */
[----:B------:R-:W-:Y:S01]  /*46c0*/  PRMT R0, RZ, 0x654, R0 ;  /* 0x00000654ff007816 */ /* 0x000fe20000000000 */
[----:B------:R-:W-:Y:S01]  /*46d0*/  @!PT LDS RZ, [RZ] ;  /* 0x00000000fffff984 */ /* 0x000fe20000000800 */
[----:B------:R-:W-:Y:S01]  /*46e0*/  @!PT LDS RZ, [RZ] ;  /* 0x00000000fffff984 */ /* 0x000fe20000000800 */
[----:B------:R-:W-:Y:S01]  /*46f0*/  @!PT LDS RZ, [RZ] ;  /* 0x00000000fffff984 */ /* 0x000fe20000000800 */
[----:B------:R-:W-:Y:S01]  /*4700*/  @!PT LDS RZ, [RZ] ;  /* 0x00000000fffff984 */ /* 0x000fe20000000800 */
[----:B------:R2:W-:Y:S06]  /*4710*/  MEMBAR.ALL.CTA ;  /* 0x0000000000007992 */ /* 0x0005ec0000008000 */
[----:B--2---:R-:W2:Y:S01]  /*4720*/  FENCE.VIEW.ASYNC.S ;  /* 0x00000000000073c6 */ /* 0x004ea20000000000 */
[----:B------:R-:W1:Y:S08]  /*4730*/  @!P1 LDC R14, c[0x0][0xb20] ;  /* 0x0002c800ff0e9b82 */ /* 0x000e700000000800 */
[----:B------:R-:W1:Y:S01]  /*4740*/  @!P1 LDC R9, c[0x0][0xb0c] ;  /* 0x0002c300ff099b82 */ /* 0x000e620000000800 */
[----:B--2---:R2:W-:Y:S01]  /*4750*/  SYNCS.ARRIVE.TRANS64.RED.A1T0 RZ, [R0+URZ], RZ ;  /* 0x000000ff00ff79a7 */ /* 0x0045e200081004ff */
[----:B---3--:R-:W-:Y:S04]  /*4760*/  LOP3.LUT P4, RZ, R18, 0x1, RZ, 0xc0, !PT ;  /* 0x0000000112ff7812 */ /* 0x008fe8000788c0ff */
[----:B------:R-:W-:Y:S09]  /*4770*/  P2R R110, PR, RZ, 0x10 ;  /* 0x00000010ff6e7803 */ /* 0x000ff20000000000 */
[----:B------:R-:W-:Y:S02]  /*4780*/  @P4 MOV R45, R16 ;  /* 0x00000010002d4202 */ /* 0x000fe40000000f00 */
[----:B------:R-:W-:Y:S01]  /*4790*/  @P4 LOP3.LUT R43, R17, 0xffff, RZ, 0xc0, !PT ;  /* 0x0000ffff112b4812 */ /* 0x000fe200078ec0ff */
[----:B--2-4-:R-:W-:Y:S06]  /*47a0*/  @!P0 BRA `(.L_x_78) ;  /* 0x0000000000a48947 */ /* 0x014fec0003800000 */
[----:B------:R-:W-:Y:S01]  /*47b0*/  IMAD.HI.U32 R21, R100, R39, RZ ;  /* 0x0000002764157227 */ /* 0x000fe200078e00ff */
[----:B------:R-:W-:Y:S02]  /*47c0*/  ISETP.NE.AND P0, PT, R38, 0x1, PT ;  /* 0x000000012600780c */ /* 0x000fe40003f05270 */
[----:B------:R-:W-:Y:S01]  /*47d0*/  ISETP.NE.AND P2, PT, R40, 0x1, PT ;  /* 0x000000012800780c */ /* 0x000fe20003f45270 */
[----:B------:R-:W-:Y:S01]  /*47e0*/  IMAD.HI.U32 R20, R99, R88, RZ ;  /* 0x0000005863147227 */ /* 0x000fe200078e00ff */
[----:B------:R-:W-:Y:S02]  /*47f0*/  SHF.R.U32.HI R21, RZ, R98, R21 ;  /* 0x00000062ff157219 */ /* 0x000fe40000011615 */
[----:B------:R-:W-:Y:S01]  /*4800*/  ISETP.NE.AND P3, PT, R42, 0x1, PT ;  /* 0x000000012a00780c */ /* 0x000fe20003f65270 */
[----:B------:R-:W-:Y:S01]  /*4810*/  IMAD.HI.U32 R24, R45, R88, RZ ;  /* 0x000000582d187227 */ /* 0x000fe200078e00ff */
[----:B------:R-:W-:Y:S02]  /*4820*/  SHF.R.U32.HI R20, RZ, R89, R20 ;  /* 0x00000059ff147219 */ /* 0x000fe40000011614 */
[----:B------:R-:W-:Y:S01]  /*4830*/  SEL R3, R100, R21, !P0 ;  /* 0x0000001564037207 */ /* 0x000fe20004000000 */
[----:B------:R-:W-:Y:S01]  /*4840*/  IMAD.HI.U32 R21, R43, R39, RZ ;  /* 0x000000272b157227 */ /* 0x000fe200078e00ff */
[----:B------:R-:W-:Y:S02]  /*4850*/  SEL R7, R99, R20, !P3 ;  /* 0x0000001463077207 */ /* 0x000fe40005800000 */
[----:B------:R-:W-:Y:S01]  /*4860*/  SHF.R.U32.HI R24, RZ, R89, R24 ;  /* 0x00000059ff187219 */ /* 0x000fe20000011618 */
[-C--:B------:R-:W-:Y:S04]  /*4870*/  IMAD.HI.U32 R20, R3, R36.reuse, RZ ;  /* 0x0000002403147227 */ /* 0x080fe800078e00ff */
[----:B------:R-:W-:Y:S01]  /*4880*/  IMAD.HI.U32 R22, R7, R36, RZ ;  /* 0x0000002407167227 */ /* 0x000fe200078e00ff */
[-C--:B------:R-:W-:Y:S02]  /*4890*/  @P2 SHF.R.U32.HI R3, RZ, R37.reuse, R20 ;  /* 0x00000025ff032219 */ /* 0x080fe40000011614 */
[----:B------:R-:W-:Y:S02]  /*48a0*/  SHF.R.U32.HI R20, RZ, R98, R21 ;  /* 0x00000062ff147219 */ /* 0x000fe40000011615 */
[----:B------:R-:W-:Y:S01]  /*48b0*/  @P2 SHF.R.U32.HI R7, RZ, R37, R22 ;  /* 0x00000025ff072219 */ /* 0x000fe20000011616 */
[C---:B------:R-:W-:Y:S01]  /*48c0*/  IMAD R2, R40.reuse, R3, RZ ;  /* 0x0000000328027224 */ /* 0x040fe200078e02ff */
[----:B------:R-:W-:Y:S02]  /*48d0*/  SEL R5, R43, R20, !P0 ;  /* 0x000000142b057207 */ /* 0x000fe40004000000 */
[----:B------:R-:W-:Y:S01]  /*48e0*/  SEL R3, R45, R24, !P3 ;  /* 0x000000182d037207 */ /* 0x000fe20005800000 */
[----:B------:R-:W-:Y:S01]  /*48f0*/  IMAD R4, R40, R7, RZ ;  /* 0x0000000728047224 */ /* 0x000fe200078e02ff */
[C---:B------:R-:W-:Y:S01]  /*4900*/  ISETP.GE.AND P0, PT, R5.reuse, R2, PT ;  /* 0x000000020500720c */ /* 0x040fe20003f06270 */
[----:B------:R-:W-:Y:S03]  /*4910*/  IMAD.HI.U32 R6, R5, R36, RZ ;  /* 0x0000002405067227 */ /* 0x000fe600078e00ff */
[----:B------:R-:W-:Y:S01]  /*4920*/  ISETP.GE.OR P0, PT, R3, R4, P0 ;  /* 0x000000040300720c */ /* 0x000fe20000706670 */
[----:B------:R-:W-:Y:S01]  /*4930*/  IMAD.MOV R4, RZ, RZ, -R3 ;  /* 0x000000ffff047224 */ /* 0x000fe200078e0a03 */
[-C--:B------:R-:W-:Y:S03]  /*4940*/  SHF.R.U32.HI R6, RZ, R37.reuse, R6 ;  /* 0x00000025ff067219 */ /* 0x080fe60000011606 */
[----:B------:R-:W-:Y:S01]  /*4950*/  IMAD R45, R42, R4, R45 ;  /* 0x000000042a2d7224 */ /* 0x000fe200078e022d */
[----:B------:R-:W-:Y:S05]  /*4960*/  SEL R15, R5, R6, !P2 ;  /* 0x00000006050f7207 */ /* 0x000fea0005000000 */
[----:B------:R-:W-:Y:S02]  /*4970*/  IMAD.MOV R6, RZ, RZ, -R15 ;  /* 0x000000ffff067224 */ /* 0x000fe400078e0a0f */
[C---:B------:R-:W-:Y:S04]  /*4980*/  @!P0 IMAD.HI.U32 R2, R3.reuse, R36, RZ ;  /* 0x0000002403028227 */ /* 0x040fe800078e00ff */
[----:B------:R-:W-:Y:S01]  /*4990*/  IMAD R6, R40, R6, R5 ;  /* 0x0000000628067224 */ /* 0x000fe200078e0205 */
[----:B------:R-:W-:Y:S04]  /*49a0*/  @!P0 SHF.R.U32.HI R2, RZ, R37, R2 ;  /* 0x00000025ff028219 */ /* 0x000fe80000011602 */
[----:B------:R-:W-:Y:S02]  /*49b0*/  @!P0 SEL R0, R3, R2, !P2 ;  /* 0x0000000203008207 */ /* 0x000fe40005000000 */
[----:B------:R-:W-:Y:S02]  /*49c0*/  IADD3 R2, PT, PT, -R5, RZ, RZ ;  /* 0x000000ff05027210 */ /* 0x000fe40007ffe1ff */
[----:B------:R-:W-:Y:S01]  /*49d0*/  @!P0 IADD3 R8, PT, PT, R15, -R0, RZ ;  /* 0x800000000f088210 */ /* 0x000fe20007ffe0ff */
[----:B------:R-:W-:Y:S02]  /*49e0*/  @!P0 IMAD R0, R7, R6, R0 ;  /* 0x0000000607008224 */ /* 0x000fe400078e0200 */
[----:B------:R-:W-:Y:S02]  /*49f0*/  IMAD R43, R38, R2, R43 ;  /* 0x00000002262b7224 */ /* 0x000fe400078e022b */
[----:B------:R-:W-:Y:S02]  /*4a00*/  @!P0 IMAD R5, R8, R40, R3 ;  /* 0x0000002808058224 */ /* 0x000fe400078e0203 */
[----:B------:R-:W-:Y:S04]  /*4a10*/  @!P0 IMAD.MOV.U32 R3, RZ, RZ, R0 ;  /* 0x000000ffff038224 */ /* 0x000fe800078e0000 */
[----:B------:R-:W-:Y:S02]  /*4a20*/  IMAD R45, R3, R42, R45 ;  /* 0x0000002a032d7224 */ /* 0x000fe400078e022d */
[----:B------:R-:W-:Y:S07]  /*4a30*/  IMAD R43, R5, R38, R43 ;  /* 0x00000026052b7224 */ /* 0x000fee00078e022b */
.L_x_78:
[----:B------:R-:W-:Y:S01]  /*4a40*/  @!P1 IMAD.HI.U32 R0, R45, R12, RZ ;  /* 0x0000000c2d009227 */ /* 0x000fe200078e00ff */
[----:B-1----:R-:W-:Y:S01]  /*4a50*/  @!P1 ISETP.NE.AND P0, PT, R10, 0x1, PT ;  /* 0x000000010a00980c */ /* 0x002fe20003f05270 */
[----:B------:R-:W-:Y:S01]  /*4a60*/  ULOP3.LUT UP0, URZ, UR42, 0x1b0, URZ, 0xc0, !UPT ;  /* 0x000001b02aff7892 */ /* 0x000fe2000f80c0ff */
[----:B------:R-:W-:Y:S01]  /*4a70*/  @!P1 ISETP.NE.AND P2, PT, R9, 0x1, PT ;  /* 0x000000010900980c */ /* 0x000fe20003f45270 */
[----:B------:R-:W-:Y:S01]  /*4a80*/  @!P1 IMAD.HI.U32 R3, R43, R11, RZ ;  /* 0x0000000b2b039227 */ /* 0x000fe200078e00ff */
[----:B------:R-:W-:Y:S02]  /*4a90*/  @!P1 SHF.R.U32.HI R0, RZ, R13, R0 ;  /* 0x0000000dff009219 */ /* 0x000fe40000011600 */
[----:B------:R-:W-:Y:S01]  /*4aa0*/  @P4 SHF.R.U32.HI R105, RZ, 0x10, R17 ;  /* 0x00000010ff694819 */ /* 0x000fe20000011611 */
[----:B------:R-:W-:Y:S01]  /*4ab0*/  VIADD R111, R111, 0x1 ;  /* 0x000000016f6f7836 */ /* 0x000fe20000000000 */
[----:B------:R-:W-:Y:S02]  /*4ac0*/  @!P1 SHF.R.U32.HI R2, RZ, R14, R3 ;  /* 0x0000000eff029219 */ /* 0x000fe40000011603 */
[----:B------:R-:W-:Y:S02]  /*4ad0*/  @!P1 SEL R3, R45, R0, !P2 ;  /* 0x000000002d039207 */ /* 0x000fe40005000000 */
[----:B------:R-:W-:Y:S05]  /*4ae0*/  @!P1 SEL R2, R43, R2, !P0 ;  /* 0x000000022b029207 */ /* 0x000fea0004000000 */
[----:B------:R-:W-:Y:S02]  /*4af0*/  @!P1 IMAD.IADD R0, R2, 0x1, -R3 ;  /* 0x0000000102009824 */ /* 0x000fe400078e0a03 */
[----:B------:R-:W-:Y:S02]  /*4b00*/  @!P1 IMAD.IADD R2, R3, 0x1, -R2 ;  /* 0x0000000103029824 */ /* 0x000fe400078e0a02 */
[----:B------:R-:W-:Y:S02]  /*4b10*/  @!P1 IMAD R45, R0, R9, R45 ;  /* 0x00000009002d9224 */ /* 0x000fe400078e022d */
[----:B------:R-:W-:Y:S01]  /*4b20*/  @!P1 IMAD R43, R2, R10, R43 ;  /* 0x0000000a022b9224 */ /* 0x000fe200078e022b */
[----:B------:R-:W-:Y:S06]  /*4b30*/  BRA.U !UP0, `(.L_x_79) ;  /* 0x0000000108407547 */ /* 0x000fec000b800000 */
[----:B------:R-:W1:Y:S01]  /*4b40*/  LDCU.64 UR8, c[0x4][0x80] ;  /* 0x01001000ff0877ac */ /* 0x000e620008000a00 */
[----:B------:R-:W-:Y:S01]  /*4b50*/  MOV R3, 0x0 ;  /* 0x0000000000037802 */ /* 0x000fe20000000f00 */
[----:B------:R-:W-:Y:S02]  /*4b60*/  HFMA2 R12, -RZ, RZ, 0, 5.9604644775390625e-08 ;  /* 0x00000001ff0c7431 */ /* 0x000fe400000001ff */
[----:B------:R-:W-:Y:S02]  /*4b70*/  IMAD.MOV.U32 R8, RZ, RZ, 0x70 ;  /* 0x00000070ff087424 */ /* 0x000fe400078e00ff */
[----:B------:R-:W-:Y:S01]  /*4b80*/  IMAD.MOV.U32 R13, RZ, RZ, RZ ;  /* 0x000000ffff0d7224 */ /* 0x000fe200078e00ff */
[----:B------:R-:W2:Y:S01]  /*4b90*/  LDCU.64 UR6, c[0x4][0x88] ;  /* 0x01001100ff0677ac */ /* 0x000ea20008000a00 */
[----:B------:R-:W3:Y:S01]  /*4ba0*/  LDC.64 R2, c[0x4][R3] ;  /* 0x0100000003027b82 */ /* 0x000ee20000000a00 */
[----:B------:R-:W4:Y:S01]  /*4bb0*/  LDCU.64 UR4, c[0x4][0x8] ;  /* 0x01000100ff0477ac */ /* 0x000f220008000a00 */
[----:B-1----:R-:W-:Y:S01]  /*4bc0*/  MOV R5, UR9 ;  /* 0x0000000900057c02 */ /* 0x002fe20008000f00 */
[----:B------:R-:W-:Y:S01]  /*4bd0*/  IMAD.U32 R4, RZ, RZ, UR8 ;  /* 0x00000008ff047e24 */ /* 0x000fe2000f8e00ff */
[----:B--2---:R-:W-:Y:S01]  /*4be0*/  MOV R7, UR7 ;  /* 0x0000000700077c02 */ /* 0x004fe20008000f00 */
[----:B------:R-:W-:Y:S01]  /*4bf0*/  IMAD.U32 R6, RZ, RZ, UR6 ;  /* 0x00000006ff067e24 */ /* 0x000fe2000f8e00ff */
[----:B----4-:R-:W-:Y:S01]  /*4c00*/  MOV R11, UR5 ;  /* 0x00000005000b7c02 */ /* 0x010fe20008000f00 */
[----:B------:R-:W-:Y:S02]  /*4c10*/  IMAD.U32 R10, RZ, RZ, UR4 ;  /* 0x00000004ff0a7e24 */ /* 0x000fe4000f8e00ff */
[----:B------:R-:W-:Y:S07]  /*4c20*/  LEPC R20, `(.L_x_79) ;  /* 0x000000001014794e */ /* 0x000fee0000000000 */
[----:B---3-5:R-:W-:Y:S05]  /*4c30*/  CALL.ABS.NOINC R2 ;  /* 0x0000000002007343 */ /* 0x028fea0003c00000 */
.L_x_79:
[----:B------:R-:W-:Y:S01]  /*4c40*/  LOP3.LUT P0, RZ, R109, 0x1b0, RZ, 0xc0, !PT ;  /* 0x000001b06dff7812 */ /* 0x000fe2000780c0ff */
[----:B------:R-:W-:Y:S11]  /*4c50*/  BSSY.RECONVERGENT B6, `(.L_x_80) ;  /* 0x0000013000067945 */ /* 0x000ff60003800200 */
[----:B------:R-:W-:Y:S01]  /*4c60*/  @!UPT UIADD3 URZ, UPT, UPT, URZ, URZ, URZ ;  /* 0x000000fffffff290 */ /* 0x000fe2000fffe0ff */
[----:B------:R-:W-:Y:S05]  /*4c70*/  @!P0 BRA `(.L_x_81) ;  /* 0x0000000000408947 */ /* 0x000fea0003800000 */
        /* <DEDUP_REMOVED lines=16> */
.L_x_81:
[----:B------:R-:W-:Y:S05]  /*4d80*/  BSYNC.RECONVERGENT B6 ;  /* 0x0000000000067941 */ /* 0x000fea0003800200 */
.L_x_80:
[----:B------:R-:W-:Y:S01]  /*4d90*/  ISETP.NE.U32.AND P3, PT, R86, RZ, PT ;  /* 0x000000ff5600720c */ /* 0x000fe20003f65070 */
[----:B------:R-:W-:Y:S01]  /*4da0*/  UISETP.NE.AND UP1, UPT, UR44, URZ, UPT ;  /* 0x000000ff2c00728c */ /* 0x000fe2000bf25270 */
[----:B------:R-:W-:Y:S02]  /*4db0*/  ISETP.NE.U32.AND P4, PT, R82, RZ, PT ;  /* 0x000000ff5200720c */ /* 0x000fe40003f85070 */
[----:B------:R-:W-:Y:S02]  /*4dc0*/  ISETP.NE.AND.EX P3, PT, R87, RZ, PT, P3 ;  /* 0x000000ff5700720c */ /* 0x000fe40003f65330 */
[----:B------:R-:W-:Y:S02]  /*4dd0*/  PLOP3.LUT P1, PT, PT, PT, PT, 0x8, 0x80 ;  /* 0x000000000080781c */ /* 0x000fe40003f2e170 */
[----:B------:R-:W-:Y:S02]  /*4de0*/  PLOP3.LUT P0, PT, PT, PT, UP1, 0x80, 0x8 ;  /* 0x000000000008781c */ /* 0x000fe40003f0f018 */
[----:B------:R-:W-:Y:S02]  /*4df0*/  ISETP.NE.AND.EX P4, PT, R83, RZ, PT, P4 ;  /* 0x000000ff5300720c */ /* 0x000fe40003f85340 */
[----:B------:R-:W1:Y:S09]  /*4e00*/  @UP1 LDCU.64 UR4, c[0x0][0x888] ;  /* 0x00011100ff0417ac */ /* 0x000e720008000a00 */
[----:B------:R-:W-:Y:S01]  /*4e10*/  @P0 PLOP3.LUT P1, PT, P3, PT, PT, 0x80, 0x8 ;  /* 0x000000000008081c */ /* 0x000fe20001f2f070 */
[----:B-1----:R-:W-:Y:S04]  /*4e20*/  @UP1 UISETP.NE.U32.AND UP0, UPT, UR4, URZ, UPT ;  /* 0x000000ff0400128c */ /* 0x002fe8000bf05070 */
[----:B------:R-:W-:Y:S04]  /*4e30*/  @UP1 UISETP.NE.AND.EX UP0, UPT, UR5, URZ, UPT, UP0 ;  /* 0x000000ff0500128c */ /* 0x000fe8000bf05300 */
[----:B------:R-:W-:Y:S01]  /*4e40*/  @UP1 USEL UR4, URZ, 0xffffffff, UP0 ;  /* 0xffffffffff041887 */ /* 0x000fe20008000000 */
[----:B------:R-:W-:Y:S11]  /*4e50*/  @!P3 BRA `(.L_x_82) ;  /* 0x00000000002cb947 */ /* 0x000ff60003800000 */
[----:B------:R-:W-:Y:S01]  /*4e60*/  ISETP.NE.U32.AND P2, PT, R84, RZ, PT ;  /* 0x000000ff5400720c */ /* 0x000fe20003f45070 */
[----:B------:R-:W-:Y:S03]  /*4e70*/  IMAD.MOV.U32 R96, RZ, RZ, 0x1 ;  /* 0x00000001ff607424 */ /* 0x000fe600078e00ff */
[----:B------:R-:W-:Y:S11]  /*4e80*/  ISETP.NE.AND.EX P2, PT, R85, RZ, PT, P2 ;  /* 0x000000ff5500720c */ /* 0x000ff60003f45320 */
[----:B------:R-:W-:Y:S02]  /*4e90*/  @!UPT UIADD3 URZ, UPT, UPT, URZ, URZ, URZ ;  /* 0x000000fffffff290 */ /* 0x000fe4000fffe0ff */
[----:B------:R-:W1:Y:S01]  /*4ea0*/  @P2 LDC.64 R2, c[0x0][0x888] ;  /* 0x00022200ff022b82 */ /* 0x000e620000000a00 */
[----:B------:R-:W-:Y:S04]  /*4eb0*/  @P2 IMAD R0, R86, UR36, RZ ;  /* 0x0000002456002c24 */ /* 0x000fe8000f8e02ff */
[----:B-1----:R-:W-:Y:S04]  /*4ec0*/  @P2 IMAD.WIDE R2, R0, 0x4, R2 ;  /* 0x0000000400022825 */ /* 0x002fe800078e0202 */
[----:B------:R-:W-:Y:S01]  /*4ed0*/  HFMA2 R0, -RZ, RZ, 0, 5.9604644775390625e-08 ;  /* 0x00000001ff007431 */ /* 0x000fe200000001ff */
[----:B-----5:R1:W5:Y:S04]  /*4ee0*/  @P2 LDG.E R49, desc[UR40][R2.64] ;  /* 0x0000002802312981 */ /* 0x020368000c1e1900 */
[----:B------:R-:W-:Y:S01]  /*4ef0*/  @!P2 PRMT R96, R0, 0x7610, R96 ;  /* 0x000076100060a816 */ /* 0x000fe20000000060 */
[----:B-1----:R-:W2:Y:S06]  /*4f00*/  @!P2 LDC R49, c[0x0][0x880] ;  /* 0x00022000ff31ab82 */ /* 0x002eac0000000800 */
.L_x_82:
[----:B------:R-:W-:Y:S05]  /*4f10*/  @!P4 BRA `(.L_x_83) ;  /* 0x000000000020c947 */ /* 0x000fea0003800000 */
[----:B------:R-:W-:Y:S04]  /*4f20*/  ISETP.NE.U32.AND P2, PT, R80, RZ, PT ;  /* 0x000000ff5000720c */ /* 0x000fe80003f45070 */
[----:B------:R-:W-:Y:S11]  /*4f30*/  ISETP.NE.AND.EX P2, PT, R81, RZ, PT, P2 ;  /* 0x000000ff5100720c */ /* 0x000ff60003f45320 */
[----:B------:R-:W-:Y:S02]  /*4f40*/  @!UPT UIADD3 URZ, UPT, UPT, URZ, URZ, URZ ;  /* 0x000000fffffff290 */ /* 0x000fe4000fffe0ff */
[----:B------:R-:W1:Y:S01]  /*4f50*/  @P2 LDC.64 R2, c[0x0][0x8a8] ;  /* 0x00022a00ff022b82 */ /* 0x000e620000000a00 */
[----:B------:R-:W-:Y:S04]  /*4f60*/  @P2 IMAD R0, R82, UR36, RZ ;  /* 0x0000002452002c24 */ /* 0x000fe8000f8e02ff */
[----:B-1----:R-:W-:Y:S05]  /*4f70*/  @P2 IMAD.WIDE R2, R0, 0x4, R2 ;  /* 0x0000000400022825 */ /* 0x002fea00078e0202 */
[----:B-----5:R1:W5:Y:S02]  /*4f80*/  @P2 LDG.E R47, desc[UR40][R2.64] ;  /* 0x00000028022f2981 */ /* 0x020364000c1e1900 */
[----:B-1----:R-:W3:Y:S02]  /*4f90*/  @!P2 LDC R47, c[0x0][0x8a0] ;  /* 0x00022800ff2fab82 */ /* 0x002ee40000000800 */
.L_x_83:
[----:B--2--5:R-:W-:Y:S01]  /*4fa0*/  @P0 FSETP.NEU.AND P4, PT, R49, RZ, PT ;  /* 0x000000ff3100020b */ /* 0x024fe20003f8d000 */
[----:B------:R-:W-:Y:S01]  /*4fb0*/  IMAD.U32 R0, RZ, RZ, UR4 ;  /* 0x00000004ff007e24 */ /* 0x000fe2000f8e00ff */
[----:B------:R-:W-:Y:S01]  /*4fc0*/  @P0 LOP3.LUT P2, RZ, R96, 0xff, RZ, 0xc0, !PT ;  /* 0x000000ff60ff0812 */ /* 0x000fe2000784c0ff */
[----:B------:R-:W-:Y:S01]  /*4fd0*/  BSSY B1, `(.L_x_84) ;  /* 0x0000039000017945 */ /* 0x000fe20003800000 */
[----:B------:R-:W-:Y:S02]  /*4fe0*/  @P0 SEL R9, RZ, 0xffffffff, P4 ;  /* 0xffffffffff090807 */ /* 0x000fe40002000000 */
[----:B------:R-:W-:Y:S02]  /*4ff0*/  CS2R R54, SRZ ;  /* 0x0000000000367805 */ /* 0x000fe4000001ff00 */
[----:B------:R-:W-:Y:S02]  /*5000*/  LEA R92, R44, UR43, 0x3 ;  /* 0x0000002b2c5c7c11 */ /* 0x000fe4000f8e18ff */
[----:B------:R-:W-:Y:S02]  /*5010*/  CS2R R52, SRZ ;  /* 0x0000000000347805 */ /* 0x000fe4000001ff00 */
[----:B------:R-:W-:Y:S02]  /*5020*/  @P1 SEL R9, R0, R9, !P2 ;  /* 0x0000000900091207 */ /* 0x000fe40005000000 */
[----:B------:R-:W-:Y:S02]  /*5030*/  CS2R R58, SRZ ;  /* 0x00000000003a7805 */ /* 0x000fe4000001ff00 */
[----:B------:R-:W-:Y:S02]  /*5040*/  SHF.L.U32 R7, R108, 0x1f, RZ ;  /* 0x0000001f6c077819 */ /* 0x000fe400000006ff */
[----:B------:R-:W-:Y:S02]  /*5050*/  CS2R R56, SRZ ;  /* 0x0000000000387805 */ /* 0x000fe4000001ff00 */
[----:B------:R-:W-:Y:S02]  /*5060*/  @P0 LOP3.LUT R9, R9, 0x1, RZ, 0xc0, !PT ;  /* 0x0000000109090812 */ /* 0x000fe400078ec0ff */
[C---:B------:R-:W-:Y:S02]  /*5070*/  LEA.HI R5, R44.reuse, R44, RZ, 0x1 ;  /* 0x0000002c2c057211 */ /* 0x040fe400078f08ff */
[----:B------:R-:W-:Y:S02]  /*5080*/  ISETP.NE.U32.OR P1, PT, R9, 0x1, !P0 ;  /* 0x000000010900780c */ /* 0x000fe40004725470 */
[----:B------:R-:W-:Y:S01]  /*5090*/  PLOP3.LUT P5, PT, PT, PT, PT, 0x8, 0x80 ;  /* 0x000000000080781c */ /* 0x000fe20003fae170 */
[C---:B------:R-:W-:Y:S01]  /*50a0*/  IMAD.SHL.U32 R3, R5.reuse, 0x20, RZ ;  /* 0x0000002005037824 */ /* 0x040fe200078e00ff */
[----:B------:R-:W-:Y:S04]  /*50b0*/  LOP3.LUT R5, R5, 0xffe, RZ, 0xc0, !PT ;  /* 0x00000ffe05057812 */ /* 0x000fe800078ec0ff */
[----:B------:R-:W-:Y:S01]  /*50c0*/  LOP3.LUT R3, R3, 0xffffffc0, RZ, 0xc0, !PT ;  /* 0xffffffc003037812 */ /* 0x000fe200078ec0ff */
[----:B------:R-:W-:Y:S04]  /*50d0*/  IMAD.IADD R32, R44, 0x1, -R5 ;  /* 0x000000012c207824 */ /* 0x000fe800078e0a05 */
[----:B------:R-:W-:Y:S01]  /*50e0*/  @P1 SHF.L.U32 R2, R106, 0x1f, RZ ;  /* 0x0000001f6a021819 */ /* 0x000fe200000006ff */
[----:B------:R-:W-:Y:S03]  /*50f0*/  IMAD.IADD R3, R46, 0x1, R3 ;  /* 0x000000012e037824 */ /* 0x000fe600078e0203 */
[----:B------:R-:W1:Y:S01]  /*5100*/  @P1 SYNCS.PHASECHK.TRANS64.TRYWAIT P0, [UR43+0x40], R2 ;  /* 0x00004002ff0015a7 */ /* 0x000e62000800112b */
[----:B------:R-:W-:Y:S01]  /*5110*/  IMAD R32, R32, 0x100000, R3 ;  /* 0x0010000020207824 */ /* 0x000fe200078e0203 */
[----:B------:R2:W4:Y:S01]  /*5120*/  SYNCS.PHASECHK.TRANS64.TRYWAIT P4, [R92+URZ+0x80], R7 ;  /* 0x000080075c0075a7 */ /* 0x00052200080811ff */
[----:B-1----:R-:W-:Y:S01]  /*5130*/  @P1 PLOP3.LUT P5, PT, P0, PT, PT, 0x8, 0x80 ;  /* 0x000000000080181c */ /* 0x002fe200007ae170 */
[----:B------:R-:W-:Y:S01]  /*5140*/  @!UPT UIADD3 URZ, UPT, UPT, URZ, URZ, URZ ;  /* 0x000000fffffff290 */ /* 0x000fe2000fffe0ff */
[----:B--2---:R-:W-:Y:S11]  /*5150*/  @!P1 BRA `(.L_x_85) ;  /* 0x0000000000809947 */ /* 0x004ff60003800000 */
[----:B------:R-:W-:Y:S01]  /*5160*/  ISETP.NE.U32.AND P0, PT, RZ, UR38, PT ;  /* 0x00000026ff007c0c */ /* 0x000fe2000bf05070 */
[----:B------:R-:W-:Y:S01]  /*5170*/  BSSY B0, `(.L_x_86) ;  /* 0x0000012000007945 */ /* 0x000fe20003800000 */
[----:B------:R-:W-:Y:S02]  /*5180*/  FSETP.NEU.AND P2, PT, R49, RZ, PT ;  /* 0x000000ff3100720b */ /* 0x000fe40003f4d000 */
[----:B------:R-:W-:Y:S02]  /*5190*/  CS2R R58, SRZ ;  /* 0x00000000003a7805 */ /* 0x000fe4000001ff00 */
[----:B------:R-:W-:Y:S02]  /*51a0*/  ISETP.NE.AND.EX P0, PT, RZ, UR39, PT, P0 ;  /* 0x00000027ff007c0c */ /* 0x000fe4000bf05300 */
[----:B------:R-:W-:Y:S02]  /*51b0*/  CS2R R56, SRZ ;  /* 0x0000000000387805 */ /* 0x000fe4000001ff00 */
[----:B------:R-:W-:Y:S02]  /*51c0*/  LOP3.LUT P1, RZ, R96, 0xff, RZ, 0xc0, !PT ;  /* 0x000000ff60ff7812 */ /* 0x000fe4000782c0ff */
[----:B------:R-:W-:Y:S02]  /*51d0*/  CS2R R54, SRZ ;  /* 0x0000000000367805 */ /* 0x000fe4000001ff00 */
[----:B------:R-:W-:Y:S02]  /*51e0*/  SEL R0, RZ, 0xffffffff, P2 ;  /* 0xffffffffff007807 */ /* 0x000fe40001000000 */
[----:B------:R-:W-:Y:S02]  /*51f0*/  CS2R R52, SRZ ;  /* 0x0000000000347805 */ /* 0x000fe4000001ff00 */
[----:B------:R-:W-:Y:S04]  /*5200*/  SEL R3, RZ, 0xffffffff, P0 ;  /* 0xffffffffff037807 */ /* 0x000fe80000000000 */
[----:B------:R-:W-:Y:S04]  /*5210*/  @P3 SEL R0, R3, R0, !P1 ;  /* 0x0000000003003207 */ /* 0x000fe80004800000 */
[----:B------:R-:W-:Y:S04]  /*5220*/  LOP3.LUT R0, R0, 0x1, RZ, 0xc0, !PT ;  /* 0x0000000100007812 */ /* 0x000fe800078ec0ff */
[----:B------:R-:W-:Y:S01]  /*5230*/  ISETP.NE.U32.AND P0, PT, R0, 0x1, PT ;  /* 0x000000010000780c */ /* 0x000fe20003f05070 */
[----:B------:R-:W-:Y:S01]  /*5240*/  @!UPT UIADD3 URZ, UPT, UPT, URZ, URZ, URZ ;  /* 0x000000fffffff290 */ /* 0x000fe2000fffe0ff */
[----:B------:R-:W-:Y:S11]  /*5250*/  @!P5 BRA `(.L_x_87) ;  /* 0x00000000000cd947 */ /* 0x000ff60003800000 */
[----:B------:R-:W-:Y:S04]  /*5260*/  SHF.L.U32 R3, R106, 0x1f, RZ ;  /* 0x0000001f6a037819 */ /* 0x000fe800000006ff */
[----:B------:R-:W1:Y:S02]  /*5270*/  SYNCS.PHASECHK.TRANS64.TRYWAIT P1, [UR43+0x40], R3 ;  /* 0x00004003ff0075a7 */ /* 0x000e64000802112b */
[----:B-1----:R-:W-:Y:S05]  /*5280*/  @!P1 BRA `(.L_x_88) ;  /* 0x0000001400549947 */ /* 0x002fea0003800000 */
.L_x_87:
[----:B------:R-:W-:Y:S05]  /*5290*/  BSYNC B0 ;  /* 0x0000000000007941 */ /* 0x000fea0003800000 */
.L_x_86:
[----:B------:R2:W1:Y:S01]  /*52a0*/  @P0 LDS.128 R56, [R103+UR43+0x200] ;  /* 0x0002002b67380984 */ /* 0x0004620008000c00 */
[----:B------:R-:W-:Y:S01]  /*52b0*/  UIADD3 UR4, UPT, UPT, UR43, 0x48, URZ ;  /* 0x000000482b047890 */ /* 0x000fe2000fffe0ff */
[----:B------:R-:W-:Y:S02]  /*52c0*/  LOP3.LUT R106, R106, 0x1, RZ, 0x3c, !PT ;  /* 0x000000016a6a7812 */ /* 0x000fe400078e3cff */
[----:B------:R2:W1:Y:S01]  /*52d0*/  @P0 LDS.128 R52, [R102+0x10] ;  /* 0x0000100066340984 */ /* 0x0004620000000c00 */
[----:B------:R-:W-:Y:S01]  /*52e0*/  UPRMT UR4, UR37, 0x654, UR4 ;  /* 0x0000065425047896 */ /* 0x000fe20008000004 */
[----:B------:R-:W-:Y:S01]  /*52f0*/  @!PT LDS RZ, [RZ] ;  /* 0x00000000fffff984 */ /* 0x000fe20000000800 */
[----:B------:R-:W-:Y:S01]  /*5300*/  @!PT LDS RZ, [RZ] ;  /* 0x00000000fffff984 */ /* 0x000fe20000000800 */
[----:B------:R-:W-:Y:S01]  /*5310*/  @!PT LDS RZ, [RZ] ;  /* 0x00000000fffff984 */ /* 0x000fe20000000800 */
[----:B------:R-:W-:Y:S01]  /*5320*/  @!PT LDS RZ, [RZ] ;  /* 0x00000000fffff984 */ /* 0x000fe20000000800 */
[----:B------:R5:W-:Y:S06]  /*5330*/  MEMBAR.ALL.CTA ;  /* 0x0000000000007992 */ /* 0x000bec0000008000 */
[----:B-----5:R-:W5:Y:S02]  /*5340*/  FENCE.VIEW.ASYNC.S ;  /* 0x00000000000073c6 */ /* 0x020f640000000000 */
[----:B-----5:R-:W-:Y:S03]  /*5350*/  SYNCS.ARRIVE.TRANS64.RED.A1T0 RZ, [UR4], RZ ;  /* 0x000000ffffff79a7 */ /* 0x020fe60008100404 */
.L_x_85:
[----:B------:R-:W-:Y:S05]  /*5360*/  BSYNC B1 ;  /* 0x0000000000017941 */ /* 0x000fea0003800000 */
.L_x_84:
[----:B-1----:R-:W-:Y:S04]  /*5370*/  SHF.R.U32.HI R3, RZ, 0x15, R32 ;  /* 0x00000015ff037819 */ /* 0x002fe80000011620 */
[----:B------:R-:W-:Y:S01]  /*5380*/  LOP3.LUT P0, RZ, R3, 0x3, R104, 0x48, !PT ;  /* 0x0000000303ff7812 */ /* 0x000fe20007804868 */
[----:B------:R-:W-:Y:S01]  /*5390*/  @!UPT UIADD3 URZ, UPT, UPT, URZ, URZ, URZ ;  /* 0x000000fffffff290 */ /* 0x000fe2000fffe0ff */
[----:B----4-:R-:W-:Y:S11]  /*53a0*/  @P4 BRA `(.L_x_89) ;  /* 0x0000000000084947 */ /* 0x010ff60003800000 */
[----:B------:R-:W1:Y:S02]  /*53b0*/  SYNCS.PHASECHK.TRANS64.TRYWAIT P1, [R92+URZ+0x80], R7 ;  /* 0x000080075c0075a7 */ /* 0x000e6400080211ff */
[----:B-1----:R-:W-:Y:S05]  /*53c0*/  @!P1 BRA `(.L_x_90) ;  /* 0x00000014001c9947 */ /* 0x002fea0003800000 */
.L_x_89:
[----:B------:R-:W-:Y:S05]  /*53d0*/  @!P0 BRA `(.L_x_91) ;  /* 0x0000000000408947 */ /* 0x000fea0003800000 */
[----:B------:R-:W4:Y:S01]  /*53e0*/  LDCU.64 UR8, c[0x4][0x70] ;  /* 0x01000e00ff0877ac */ /* 0x000f220008000a00 */
[----:B------:R-:W-:Y:S01]  /*53f0*/  MOV R3, 0x0 ;  /* 0x0000000000037802 */ /* 0x000fe20000000f00 */
[----:B------:R-:W-:Y:S02]  /*5400*/  HFMA2 R12, -RZ, RZ, 0, 5.9604644775390625e-08 ;  /* 0x00000001ff0c7431 */ /* 0x000fe400000001ff */
[----:B------:R-:W-:Y:S02]  /*5410*/  IMAD.MOV.U32 R8, RZ, RZ, 0x192 ;  /* 0x00000192ff087424 */ /* 0x000fe400078e00ff */
[----:B------:R-:W-:Y:S01]  /*5420*/  IMAD.MOV.U32 R13, RZ, RZ, RZ ;  /* 0x000000ffff0d7224 */ /* 0x000fe200078e00ff */
[----:B------:R-:W1:Y:S01]  /*5430*/  LDCU.64 UR6, c[0x4][0x78] ;  /* 0x01000f00ff0677ac */ /* 0x000e620008000a00 */
[----:B------:R-:W2:Y:S01]  /*5440*/  LDC.64 R2, c[0x4][R3] ;  /* 0x0100000003027b82 */ /* 0x000ea20000000a00 */
[----:B------:R-:W5:Y:S01]  /*5450*/  LDCU.64 UR4, c[0x4][0x10] ;  /* 0x01000200ff0477ac */ /* 0x000f620008000a00 */
[----:B----4-:R-:W-:Y:S01]  /*5460*/  MOV R5, UR9 ;  /* 0x0000000900057c02 */ /* 0x010fe20008000f00 */
[----:B------:R-:W-:Y:S01]  /*5470*/  IMAD.U32 R4, RZ, RZ, UR8 ;  /* 0x00000008ff047e24 */ /* 0x000fe2000f8e00ff */
[----:B-1----:R-:W-:Y:S01]  /*5480*/  MOV R7, UR7 ;  /* 0x0000000700077c02 */ /* 0x002fe20008000f00 */
[----:B------:R-:W-:Y:S01]  /*5490*/  IMAD.U32 R6, RZ, RZ, UR6 ;  /* 0x00000006ff067e24 */ /* 0x000fe2000f8e00ff */
[----:B-----5:R-:W-:Y:S01]  /*54a0*/  MOV R11, UR5 ;  /* 0x00000005000b7c02 */ /* 0x020fe20008000f00 */
[----:B------:R-:W-:Y:S02]  /*54b0*/  IMAD.U32 R10, RZ, RZ, UR4 ;  /* 0x00000004ff0a7e24 */ /* 0x000fe4000f8e00ff */
[----:B------:R-:W-:Y:S07]  /*54c0*/  LEPC R20, `(.L_x_91) ;  /* 0x000000001014794e */ /* 0x000fee0000000000 */
[----:B--23--:R-:W-:Y:S05]  /*54d0*/  CALL.ABS.NOINC R2 ;  /* 0x0000000002007343 */ /* 0x00cfea0003c00000 */
.L_x_91:
[----:B------:R-:W-:Y:S01]  /*54e0*/  LOP3.LUT P0, RZ, R101, 0x60, RZ, 0xc0, !PT ;  /* 0x0000006065ff7812 */ /* 0x000fe2000780c0ff */
[----:B------:R-:W-:Y:S05]  /*54f0*/  WARPSYNC.ALL ;  /* 0x0000000000007948 */ /* 0x000fea0003800000 */
[----:B------:R-:W-:Y:S01]  /*5500*/  R2UR UR4, R32 ;  /* 0x00000000200472ca */ /* 0x000fe200000e0000 */
[----:B------:R-:W-:Y:S01]  /*5510*/  BSSY.RECONVERGENT B0, `(.L_x_92) ;  /* 0x00000a0000007945 */ /* 0x000fe20003800200 */
[-C--:B------:R-:W-:Y:S02]  /*5520*/  F2FP.F16.E5M2.UNPACK_B R50, R56.reuse ;  /* 0x00000038ff32723e */ /* 0x080fe400020004ff */
[----:B------:R-:W-:Y:S02]  /*5530*/  F2FP.F16.E5M2.UNPACK_B R63, R56.H1 ;  /* 0x00000038ff3f723e */ /* 0x000fe400030004ff */
[-C--:B------:R-:W-:Y:S01]  /*5540*/  F2FP.F16.E5M2.UNPACK_B R56, R57.reuse ;  /* 0x00000039ff38723e */ /* 0x080fe200020004ff */
[--C-:B------:R-:W-:Y:S01]  /*5550*/  HADD2.F32 R48, -RZ, R50.reuse.H0_H0 ;  /* 0x20000032ff307230 */ /* 0x100fe20000004100 */
[----:B------:R-:W-:Y:S01]  /*5560*/  F2FP.F16.E5M2.UNPACK_B R57, R57.H1 ;  /* 0x00000039ff39723e */ /* 0x000fe200030004ff */
[----:B------:R-:W-:Y:S01]  /*5570*/  HADD2.F32 R50, -RZ, R50.H1_H1 ;  /* 0x30000032ff327230 */ /* 0x000fe20000004100 */
[-C--:B------:R-:W-:Y:S01]  /*5580*/  F2FP.F16.E5M2.UNPACK_B R66, R52.reuse ;  /* 0x00000034ff42723e */ /* 0x080fe200020004ff */
[--C-:B------:R-:W-:Y:S01]  /*5590*/  HADD2.F32 R51, -RZ, R63.reuse.H0_H0 ;  /* 0x2000003fff337230 */ /* 0x100fe20000004100 */
[----:B------:R-:W-:Y:S01]  /*55a0*/  F2FP.F16.E5M2.UNPACK_B R68, R52.H1 ;  /* 0x00000034ff44723e */ /* 0x000fe200030004ff */
[----:B-1----:R-:W-:Y:S01]  /*55b0*/  LDTM.16dp32bit_t0_t15.x32 R4, tmem[UR4] ;  /* 0x00000004000479ee */ /* 0x002fe20008a80000 */
[----:B------:R-:W3:Y:S01]  /*55c0*/  LDTM.16dp32bit_t16_t31.x32 R4, tmem[UR4+0x20] ;  /* 0x00002004000479ee */ /* 0x000ee20008aa0000 */
[----:B------:R-:W-:Y:S01]  /*55d0*/  NOP ;  /* 0x0000000000007918 */ /* 0x000fe20000000000 */
[----:B------:R-:W-:Y:S01]  /*55e0*/  R2UR UR5, R92 ;  /* 0x000000005c0572ca */ /* 0x000fe200000e0000 */
[--C-:B------:R-:W-:Y:S01]  /*55f0*/  HADD2.F32 R65, -RZ, R66.reuse.H0_H0 ;  /* 0x20000042ff417230 */ /* 0x100fe20000004100 */
[----:B------:R-:W-:Y:S01]  /*5600*/  F2FP.F16.E5M2.UNPACK_B R61, R58 ;  /* 0x0000003aff3d723e */ /* 0x000fe200020004ff */
[----:B------:R-:W-:Y:S01]  /*5610*/  HADD2.F32 R67, -RZ, R66.H1_H1 ;  /* 0x30000042ff437230 */ /* 0x000fe20000004100 */
[-C--:B------:R-:W-:Y:S01]  /*5620*/  F2FP.F16.E5M2.UNPACK_B R70, R53.reuse ;  /* 0x00000035ff46723e */ /* 0x080fe200020004ff */
[----:B------:R-:W-:Y:S01]  /*5630*/  HADD2.F32 R52, -RZ, R63.H1_H1 ;  /* 0x3000003fff347230 */ /* 0x000fe20000004100 */
[----:B------:R-:W-:Y:S01]  /*5640*/  F2FP.F16.E5M2.UNPACK_B R72, R53.H1 ;  /* 0x00000035ff48723e */ /* 0x000fe200030004ff */
[----:B------:R-:W-:Y:S01]  /*5650*/  HADD2.F32 R53, -RZ, R56.H0_H0 ;  /* 0x20000038ff357230 */ /* 0x000fe20000004100 */
[-C--:B------:R-:W-:Y:S01]  /*5660*/  F2FP.F16.E5M2.UNPACK_B R74, R54.reuse ;  /* 0x00000036ff4a723e */ /* 0x080fe200020004ff */
[----:B------:R-:W-:Y:S01]  /*5670*/  HADD2.F32 R69, -RZ, R70.H0_H0 ;  /* 0x20000046ff457230 */ /* 0x000fe20000004100 */
[----:B------:R-:W-:Y:S01]  /*5680*/  F2FP.F16.E5M2.UNPACK_B R76, R54.H1 ;  /* 0x00000036ff4c723e */ /* 0x000fe200030004ff */
[----:B------:R-:W-:Y:S01]  /*5690*/  HADD2.F32 R54, -RZ, R56.H1_H1 ;  /* 0x30000038ff367230 */ /* 0x000fe20000004100 */
[----:B------:R-:W-:Y:S01]  /*56a0*/  F2FP.F16.E5M2.UNPACK_B R60, R58.H1 ;  /* 0x0000003aff3c723e */ /* 0x000fe200030004ff */
[----:B------:R-:W-:Y:S01]  /*56b0*/  UIADD3 UR5, UPT, UPT, UR5, 0xa0, URZ ;  /* 0x000000a005057890 */ /* 0x000fe2000fffe0ff */
[----:B------:R-:W-:Y:S01]  /*56c0*/  HADD2.F32 R58, -RZ, R61.H1_H1 ;  /* 0x3000003dff3a7230 */ /* 0x000fe20000004100 */
[----:B------:R-:W-:Y:S01]  /*56d0*/  F2FP.F16.E5M2.UNPACK_B R77, R55 ;  /* 0x00000037ff4d723e */ /* 0x000fe200020004ff */
[----:B------:R-:W-:Y:S01]  /*56e0*/  HADD2.F32 R70, -RZ, R70.H1_H1 ;  /* 0x30000046ff467230 */ /* 0x000fe20000004100 */
[----:B------:R-:W-:Y:S01]  /*56f0*/  UPRMT UR5, UR37, 0x654, UR5 ;  /* 0x0000065425057896 */ /* 0x000fe20008000005 */
[--C-:B------:R-:W-:Y:S01]  /*5700*/  HADD2.F32 R73, -RZ, R74.reuse.H0_H0 ;  /* 0x2000004aff497230 */ /* 0x100fe20000004100 */
[----:B------:R-:W-:Y:S01]  /*5710*/  F2FP.F16.E5M2.UNPACK_B R62, R59 ;  /* 0x0000003bff3e723e */ /* 0x000fe200020004ff */
[----:B------:R-:W-:Y:S01]  /*5720*/  HADD2.F32 R74, -RZ, R74.H1_H1 ;  /* 0x3000004aff4a7230 */ /* 0x000fe20000004100 */
[----:B------:R-:W-:Y:S01]  /*5730*/  F2FP.F16.E5M2.UNPACK_B R78, R55.H1 ;  /* 0x00000037ff4e723e */ /* 0x000fe200030004ff */
[C---:B---3--:R-:W-:Y:S01]  /*5740*/  FMUL R4, R47.reuse, R4 ;  /* 0x000000042f047220 */ /* 0x048fe20000400000 */
[C---:B------:R-:W-:Y:S01]  /*5750*/  FMUL R5, R47.reuse, R5 ;  /* 0x000000052f057220 */ /* 0x040fe20000400000 */
[C---:B------:R-:W-:Y:S01]  /*5760*/  FMUL R8, R47.reuse, R8 ;  /* 0x000000082f087220 */ /* 0x040fe20000400000 */
[----:B------:R-:W-:Y:S01]  /*5770*/  FMUL R9, R47, R9 ;  /* 0x000000092f097220 */ /* 0x000fe20000400000 */
[----:B------:R-:W-:Y:S01]  /*5780*/  SYNCS.ARRIVE.TRANS64.RED.A1T0 RZ, [UR5], RZ ;  /* 0x000000ffffff79a7 */ /* 0x000fe20008100405 */
[C---:B------:R-:W-:Y:S01]  /*5790*/  FFMA R4, R49.reuse, R48, R4 ;  /* 0x0000003031047223 */ /* 0x040fe20000000004 */
[----:B------:R-:W-:Y:S01]  /*57a0*/  FFMA R5, R49, R50, R5 ;  /* 0x0000003231057223 */ /* 0x000fe20000000005 */
[C---:B------:R-:W-:Y:S01]  /*57b0*/  FMUL R12, R47.reuse, R12 ;  /* 0x0000000c2f0c7220 */ /* 0x040fe20000400000 */
        /* <DEDUP_REMOVED lines=9> */
[----:B------:R-:W-:Y:S02]  /*5850*/  HADD2.F32 R48, -RZ, R77.H1_H1 ;  /* 0x3000004dff307230 */ /* 0x000fe40000004100 */
[C---:B------:R-:W-:Y:S01]  /*5860*/  FMUL R28, R47.reuse, R32 ;  /* 0x000000202f1c7220 */ /* 0x040fe20000400000 */
[C---:B------:R-:W-:Y:S01]  /*5870*/  FMUL R29, R47.reuse, R33 ;  /* 0x000000212f1d7220 */ /* 0x040fe20000400000 */
[C---:B------:R-:W-:Y:S01]  /*5880*/  FMUL R6, R47.reuse, R6 ;  /* 0x000000062f067220 */ /* 0x040fe20000400000 */
[C---:B------:R-:W-:Y:S01]  /*5890*/  FMUL R7, R47.reuse, R7 ;  /* 0x000000072f077220 */ /* 0x040fe20000400000 */
[--C-:B------:R-:W-:Y:S02]  /*58a0*/  HADD2.F32 R55, -RZ, R57.reuse.H0_H0 ;  /* 0x20000039ff377230 */ /* 0x100fe40000004100 */
[----:B------:R-:W-:Y:S01]  /*58b0*/  FMUL R10, R47, R10 ;  /* 0x0000000a2f0a7220 */ /* 0x000fe20000400000 */
[C---:B------:R-:W-:Y:S01]  /*58c0*/  FFMA R6, R49.reuse, R51, R6 ;  /* 0x0000003331067223 */ /* 0x040fe20000000006 */
[----:B------:R-:W-:Y:S02]  /*58d0*/  HADD2.F32 R56, -RZ, R57.H1_H1 ;  /* 0x30000039ff387230 */ /* 0x000fe40000004100 */
[C---:B------:R-:W-:Y:S01]  /*58e0*/  FFMA R7, R49.reuse, R52, R7 ;  /* 0x0000003431077223 */ /* 0x040fe20000000007 */
[C---:B------:R-:W-:Y:S01]  /*58f0*/  FFMA R8, R49.reuse, R53, R8 ;  /* 0x0000003531087223 */ /* 0x040fe20000000008 */
[C---:B------:R-:W-:Y:S01]  /*5900*/  FFMA R9, R49.reuse, R54, R9 ;  /* 0x0000003631097223 */ /* 0x040fe20000000009 */
[----:B------:R-:W-:Y:S02]  /*5910*/  HADD2.F32 R57, -RZ, R61.H0_H0 ;  /* 0x2000003dff397230 */ /* 0x000fe40000004100 */
[----:B------:R-:W-:Y:S01]  /*5920*/  FFMA R10, R49, R55, R10 ;  /* 0x00000037310a7223 */ /* 0x000fe2000000000a */
[----:B------:R-:W-:Y:S01]  /*5930*/  F2FP.SATFINITE.E5M2.F32.PACK_AB_MERGE_C R92, R7, R6, RZ ;  /* 0x00000006075c723e */ /* 0x000fe200048060ff */
[----:B------:R-:W-:Y:S02]  /*5940*/  HADD2.F32 R61, -RZ, R62.H0_H0 ;  /* 0x2000003eff3d7230 */ /* 0x000fe40000004100 */
[----:B------:R-:W-:Y:S01]  /*5950*/  FMUL R11, R47, R11 ;  /* 0x0000000b2f0b7220 */ /* 0x000fe20000400000 */
[----:B------:R-:W-:Y:S01]  /*5960*/  F2FP.F16.E5M2.UNPACK_B R64, R59.H1 ;  /* 0x0000003bff40723e */ /* 0x000fe200030004ff */
[----:B------:R-:W-:Y:S01]  /*5970*/  HADD2.F32 R59, -RZ, R60.H0_H0 ;  /* 0x2000003cff3b7230 */ /* 0x000fe20000004100 */
[----:B------:R-:W-:Y:S01]  /*5980*/  F2FP.SATFINITE.E5M2.F32.PACK_AB_MERGE_C R92, R5, R4, R92 ;  /* 0x00000004055c723e */ /* 0x000fe2000480605c */
[C---:B------:R-:W-:Y:S01]  /*5990*/  FFMA R11, R49.reuse, R56, R11 ;  /* 0x00000038310b7223 */ /* 0x040fe2000000000b */
[C---:B------:R-:W-:Y:S01]  /*59a0*/  FFMA R12, R49.reuse, R57, R12 ;  /* 0x00000039310c7223 */ /* 0x040fe2000000000c */
[----:B------:R-:W-:Y:S01]  /*59b0*/  FFMA R13, R49, R58, R13 ;  /* 0x0000003a310d7223 */ /* 0x000fe2000000000d */
[----:B------:R-:W-:Y:S02]  /*59c0*/  HADD2.F32 R62, -RZ, R62.H1_H1 ;  /* 0x3000003eff3e7230 */ /* 0x000fe40000004100 */
[----:B------:R-:W-:Y:S01]  /*59d0*/  FMUL R14, R47, R14 ;  /* 0x0000000e2f0e7220 */ /* 0x000fe20000400000 */
[----:B------:R-:W-:Y:S01]  /*59e0*/  HADD2.F32 R60, -RZ, R60.H1_H1 ;  /* 0x3000003cff3c7230 */ /* 0x000fe20000004100 */
[----:B------:R-:W-:Y:S01]  /*59f0*/  F2FP.SATFINITE.E5M2.F32.PACK_AB_MERGE_C R93, R11, R10, RZ ;  /* 0x0000000a0b5d723e */ /* 0x000fe200048060ff */
[----:B------:R-:W-:Y:S02]  /*5a00*/  HADD2.F32 R51, -RZ, R77.H0_H0 ;  /* 0x2000004dff337230 */ /* 0x000fe40000004100 */
[----:B------:R-:W-:Y:S01]  /*5a10*/  FFMA R14, R49, R59, R14 ;  /* 0x0000003b310e7223 */ /* 0x000fe2000000000e */
[----:B------:R-:W-:Y:S01]  /*5a20*/  FMUL R15, R47, R15 ;  /* 0x0000000f2f0f7220 */ /* 0x000fe20000400000 */
[--C-:B------:R-:W-:Y:S01]  /*5a30*/  HADD2.F32 R63, -RZ, R64.reuse.H0_H0 ;  /* 0x20000040ff3f7230 */ /* 0x100fe20000004100 */
[----:B------:R-:W-:Y:S01]  /*5a40*/  F2FP.SATFINITE.E5M2.F32.PACK_AB_MERGE_C R93, R9, R8, R93 ;  /* 0x00000008095d723e */ /* 0x000fe2000480605d */
[----:B------:R-:W-:Y:S02]  /*5a50*/  HADD2.F32 R64, -RZ, R64.H1_H1 ;  /* 0x30000040ff407230 */ /* 0x000fe40000004100 */
[C---:B------:R-:W-:Y:S01]  /*5a60*/  FFMA R15, R49.reuse, R60, R15 ;  /* 0x0000003c310f7223 */ /* 0x040fe2000000000f */
[C---:B------:R-:W-:Y:S01]  /*5a70*/  FFMA R16, R49.reuse, R61, R16 ;  /* 0x0000003d31107223 */ /* 0x040fe20000000010 */
[----:B------:R-:W-:Y:S01]  /*5a80*/  FFMA R17, R49, R62, R17 ;  /* 0x0000003e31117223 */ /* 0x000fe20000000011 */
[C---:B------:R-:W-:Y:S01]  /*5a90*/  FMUL R18, R47.reuse, R18 ;  /* 0x000000122f127220 */ /* 0x040fe20000400000 */
[C---:B------:R-:W-:Y:S01]  /*5aa0*/  FMUL R19, R47.reuse, R19 ;  /* 0x000000132f137220 */ /* 0x040fe20000400000 */
[--C-:B------:R-:W-:Y:S02]  /*5ab0*/  HADD2.F32 R66, -RZ, R68.reuse.H0_H0 ;  /* 0x20000044ff427230 */ /* 0x100fe40000004100 */
[----:B------:R-:W-:Y:S01]  /*5ac0*/  FMUL R3, R47, R22 ;  /* 0x000000162f037220 */ /* 0x000fe20000400000 */
[C---:B------:R-:W-:Y:S01]  /*5ad0*/  FFMA R18, R49.reuse, R63, R18 ;  /* 0x0000003f31127223 */ /* 0x040fe20000000012 */
[----:B------:R-:W-:Y:S02]  /*5ae0*/  HADD2.F32 R68, -RZ, R68.H1_H1 ;  /* 0x30000044ff447230 */ /* 0x000fe40000004100 */
[----:B------:R-:W-:Y:S01]  /*5af0*/  FFMA R19, R49, R64, R19 ;  /* 0x0000004031137223 */ /* 0x000fe20000000013 */
[----:B------:R-:W-:Y:S01]  /*5b00*/  FMUL R23, R47, R23 ;  /* 0x000000172f177220 */ /* 0x000fe20000400000 */
[C---:B------:R-:W-:Y:S01]  /*5b10*/  FFMA R0, R49.reuse, R65, R0 ;  /* 0x0000004131007223 */ /* 0x040fe20000000000 */
[C---:B------:R-:W-:Y:S01]  /*5b20*/  FFMA R2, R49.reuse, R67, R2 ;  /* 0x0000004331027223 */ /* 0x040fe20000000002 */
[--C-:B------:R-:W-:Y:S02]  /*5b30*/  HADD2.F32 R71, -RZ, R72.reuse.H0_H0 ;  /* 0x20000048ff477230 */ /* 0x100fe40000004100 */
[----:B------:R-:W-:Y:S01]  /*5b40*/  FFMA R3, R49, R66, R3 ;  /* 0x0000004231037223 */ /* 0x000fe20000000003 */
[----:B------:R-:W-:Y:S02]  /*5b50*/  HADD2.F32 R72, -RZ, R72.H1_H1 ;  /* 0x30000048ff487230 */ /* 0x000fe40000004100 */
[----:B------:R-:W-:Y:S01]  /*5b60*/  FMUL R22, R47, R26 ;  /* 0x0000001a2f167220 */ /* 0x000fe20000400000 */
        /* <DEDUP_REMOVED lines=18> */
[----:B------:R-:W-:Y:S01]  /*5c90*/  F2FP.SATFINITE.E5M2.F32.PACK_AB_MERGE_C R94, R15, R14, RZ ;  /* 0x0000000e0f5e723e */ /* 0x000fe200048060ff */
[----:B------:R-:W-:Y:S01]  /*5ca0*/  FFMA R28, R49, R51, R28 ;  /* 0x00000033311c7223 */ /* 0x000fe2000000001c */
[----:B------:R-:W-:Y:S01]  /*5cb0*/  F2FP.SATFINITE.E5M2.F32.PACK_AB_MERGE_C R95, R19, R18, RZ ;  /* 0x00000012135f723e */ /* 0x000fe200048060ff */
[C---:B------:R-:W-:Y:S01]  /*5cc0*/  FFMA R29, R49.reuse, R48, R29 ;  /* 0x00000030311d7223 */ /* 0x040fe2000000001d */
[C---:B------:R-:W-:Y:S01]  /*5cd0*/  FFMA R30, R49.reuse, R77, R30 ;  /* 0x0000004d311e7223 */ /* 0x040fe2000000001e */
[----:B------:R-:W-:Y:S01]  /*5ce0*/  FFMA R35, R49, R50, R35 ;  /* 0x0000003231237223 */ /* 0x000fe20000000023 */
[----:B------:R-:W-:Y:S02]  /*5cf0*/  F2FP.SATFINITE.E5M2.F32.PACK_AB_MERGE_C R94, R13, R12, R94 ;  /* 0x0000000c0d5e723e */ /* 0x000fe4000480605e */
[----:B------:R-:W-:Y:S02]  /*5d00*/  F2FP.SATFINITE.E5M2.F32.PACK_AB_MERGE_C R95, R17, R16, R95 ;  /* 0x00000010115f723e */ /* 0x000fe4000480605f */
[----:B------:R-:W-:Y:S02]  /*5d10*/  F2FP.SATFINITE.E5M2.F32.PACK_AB_MERGE_C R113, R23, R3, RZ ;  /* 0x000000031771723e */ /* 0x000fe400048060ff */
[----:B------:R-:W-:Y:S01]  /*5d20*/  F2FP.SATFINITE.E5M2.F32.PACK_AB_MERGE_C R114, R27, R22, RZ ;  /* 0x000000161b72723e */ /* 0x000fe200048060ff */
[----:B------:R1:W-:Y:S01]  /*5d30*/  STS.128 [R103+UR43+0x1200], R92 ;  /* 0x0012005c67007988 */ /* 0x0003e20008000c2b */
[----:B------:R-:W-:Y:S02]  /*5d40*/  F2FP.SATFINITE.E5M2.F32.PACK_AB_MERGE_C R116, R31, R26, RZ ;  /* 0x0000001a1f74723e */ /* 0x000fe400048060ff */
[----:B------:R-:W-:Y:S02]  /*5d50*/  F2FP.SATFINITE.E5M2.F32.PACK_AB_MERGE_C R117, R35, R30, RZ ;  /* 0x0000001e2375723e */ /* 0x000fe400048060ff */
[----:B------:R-:W-:Y:S02]  /*5d60*/  F2FP.SATFINITE.E5M2.F32.PACK_AB_MERGE_C R112, R2, R0, R113 ;  /* 0x000000000270723e */ /* 0x000fe40004806071 */
[----:B------:R-:W-:Y:S02]  /*5d70*/  F2FP.SATFINITE.E5M2.F32.PACK_AB_MERGE_C R113, R21, R20, R114 ;  /* 0x000000141571723e */ /* 0x000fe40004806072 */
[----:B------:R-:W-:Y:S02]  /*5d80*/  F2FP.SATFINITE.E5M2.F32.PACK_AB_MERGE_C R114, R25, R24, R116 ;  /* 0x000000181972723e */ /* 0x000fe40004806074 */
[----:B------:R-:W-:Y:S02]  /*5d90*/  F2FP.SATFINITE.E5M2.F32.PACK_AB_MERGE_C R115, R29, R28, R117 ;  /* 0x0000001c1d73723e */ /* 0x000fe40004806075 */
[----:B------:R-:W-:Y:S03]  /*5da0*/  IADD3 R116, PT, PT, R44, 0x1, RZ ;  /* 0x000000012c747810 */ /* 0x000fe60007ffe0ff */
[----:B------:R1:W-:Y:S01]  /*5db0*/  STS.128 [R102+0x1010], R112 ;  /* 0x0010107066007388 */ /* 0x0003e20000000c00 */
[----:B------:R-:W-:Y:S01]  /*5dc0*/  @!PT LDS RZ, [RZ] ;  /* 0x00000000fffff984 */ /* 0x000fe20000000800 */
[----:B------:R-:W-:Y:S01]  /*5dd0*/  @!PT LDS RZ, [RZ] ;  /* 0x00000000fffff984 */ /* 0x000fe20000000800 */
[----:B------:R-:W-:Y:S01]  /*5de0*/  @!PT LDS RZ, [RZ] ;  /* 0x00000000fffff984 */ /* 0x000fe20000000800 */
[----:B------:R-:W-:Y:S01]  /*5df0*/  @!PT LDS RZ, [RZ] ;  /* 0x00000000fffff984 */ /* 0x000fe20000000800 */
[----:B------:R3:W-:Y:S07]  /*5e00*/  MEMBAR.ALL.CTA ;  /* 0x0000000000007992 */ /* 0x0007ee0000008000 */
[----:B---3--:R-:W3:Y:S02]  /*5e10*/  FENCE.VIEW.ASYNC.S ;  /* 0x00000000000073c6 */ /* 0x008ee40000000000 */
[----:B---3--:R-:W-:Y:S06]  /*5e20*/  BAR.SYNC.DEFER_BLOCKING 0x1, 0x80 ;  /* 0x0042000000007b1d */ /* 0x008fec0000010000 */
[----:B------:R-:W-:Y:S05]  /*5e30*/  @P0 BRA `(.L_x_93) ;  /* 0x0000000000340947 */ /* 0x000fea0003800000 */
[----:B------:R-:W-:Y:S01]  /*5e40*/  UIADD3 UR12, UPT, UPT, UR43, 0x1200, URZ ;  /* 0x000012002b0c7890 */ /* 0x000fe2000fffe0ff */
[----:B------:R-:W-:Y:S01]  /*5e50*/  R2UR UR9, R91 ;  /* 0x000000005b0972ca */ /* 0x000fe200000e0000 */
[----:B------:R-:W-:Y:S01]  /*5e60*/  UIADD3 UR10, UP0, UPT, UR46, 0x680, URZ ;  /* 0x000006802e0a7890 */ /* 0x000fe2000ff1e0ff */
[----:B------:R-:W-:Y:S01]  /*5e70*/  R2UR UR8, R97 ;  /* 0x00000000610872ca */ /* 0x000fe200000e0000 */
[----:B------:R-:W-:Y:S02]  /*5e80*/  UMOV UR7, UR36 ;  /* 0x0000002400077c82 */ /* 0x000fe40008000000 */
[----:B------:R-:W-:Y:S01]  /*5e90*/  IMAD.U32 R109, RZ, RZ, UR12 ;  /* 0x0000000cff6d7e24 */ /* 0x000fe2000f8e00ff */
[----:B------:R-:W-:Y:S04]  /*5ea0*/  UIADD3.X UR11, UPT, UPT, URZ, UR47, URZ, UP0, !UPT ;  /* 0x0000002fff0b7290 */ /* 0x000fe800087fe4ff */
[----:B------:R-:W-:Y:S03]  /*5eb0*/  R2UR UR4, R109 ;  /* 0x000000006d0472ca */ /* 0x000fe600000e0000 */
[----:B------:R-:W-:Y:S02]  /*5ec0*/  USHF.L.U32 UR5, UR9, 0x6, URZ ;  /* 0x0000000609057899 */ /* 0x000fe400080006ff */
[----:B------:R-:W-:Y:S09]  /*5ed0*/  USHF.L.U32 UR6, UR8, 0x6, URZ ;  /* 0x0000000608067899 */ /* 0x000ff200080006ff */
[----:B------:R3:W-:Y:S01]  /*5ee0*/  UTMASTG.3D [UR4], [UR10] ;  /* 0x000000040a0073b5 */ /* 0x0007e20008010000 */
[----:B------:R0:W-:Y:S01]  /*5ef0*/  UTMACMDFLUSH ;  /* 0x00000000000079b7 */ /* 0x0001e20000000000 */
[----:B---3--:R-:W-:Y:S04]  /*5f00*/  DEPBAR.LE SB0, 0x0 ;  /* 0x000080000000791a */ /* 0x008fe80000000000 */
.L_x_93:
[----:B------:R-:W-:Y:S05]  /*5f10*/  BSYNC.RECONVERGENT B0 ;  /* 0x0000000000007941 */ /* 0x000fea0003800200 */
.L_x_92:
[----:B------:R-:W-:Y:S01]  /*5f20*/  BAR.SYNC.DEFER_BLOCKING 0x1, 0x80 ;  /* 0x0042000000007b1d */ /* 0x000fe20000010000 */
[----:B------:R-:W-:Y:S01]  /*5f30*/  ISETP.NE.AND P2, PT, R110, RZ, PT ;  /* 0x000000ff6e00720c */ /* 0x000fe20003f45270 */
[----:B------:R-:W-:Y:S01]  /*5f40*/  IMAD.IADD R91, R43, 0x1, R79 ;  /* 0x000000012b5b7824 */ /* 0x000fe200078e024f */
[----:B------:R-:W-:Y:S01]  /*5f50*/  ISETP.NE.AND P0, PT, R111, 0x2, PT ;  /* 0x000000026f00780c */ /* 0x000fe20003f05270 */
[----:B------:R-:W-:Y:S01]  /*5f60*/  IMAD.IADD R97, R45, 0x1, R90 ;  /* 0x000000012d617824 */ /* 0x000fe200078e025a */
[----:B------:R-:W-:Y:S02]  /*5f70*/  ISETP.NE.AND P1, PT, R116, 0x4, PT ;  /* 0x000000047400780c */ /* 0x000fe40003f25270 */
[----:B------:R-:W-:Y:S02]  /*5f80*/  SEL R0, RZ, 0x1, P0 ;  /* 0x00000001ff007807 */ /* 0x000fe40000000000 */
[----:B------:R-:W-:Y:S02]  /*5f90*/  SEL R3, RZ, 0x1, P1 ;  /* 0x00000001ff037807 */ /* 0x000fe40000800000 */
[----:B------:R-:W-:Y:S02]  /*5fa0*/  LOP3.LUT R107, R107, R0, RZ, 0x3c, !PT ;  /* 0x000000006b6b7212 */ /* 0x000fe400078e3cff */
[----:B------:R-:W-:Y:S02]  /*5fb0*/  LOP3.LUT R108, R108, R3, RZ, 0x3c, !PT ;  /* 0x000000036c6c7212 */ /* 0x000fe400078e3cff */
[----:B------:R-:W-:Y:S02]  /*5fc0*/  @P2 R2UR UR36, R105 ;  /* 0x00000000692422ca */ /* 0x000fe400000e0000 */
[----:B------:R-:W-:Y:S02]  /*5fd0*/  SEL R111, R111, RZ, P0 ;  /* 0x000000ff6f6f7207 */ /* 0x000fe40000000000 */
[----:B------:R-:W-:Y:S01]  /*5fe0*/  SEL R44, R116, RZ, P1 ;  /* 0x000000ff742c7207 */ /* 0x000fe20000800000 */
[----:B------:R-:W-:Y:S10]  /*5ff0*/  @P2 BRA `(.L_x_94) ;  /* 0xffffffe400842947 */ /* 0x000ff4000383ffff */
[----:B------:R-:W-:Y:S05]  /*6000*/  EXIT ;  /* 0x000000000000794d */ /* 0x000fea0003800000 */
.L_x_19:
[----:B--2---:R2:W1:Y:S02]  /*6010*/  SYNCS.PHASECHK.TRANS64.TRYWAIT P0, [R3+URZ+0xd0], R2 ;  /* 0x0000d002030075a7 */ /* 0x00446400080011ff */
[----:B-1----:R-:W-:Y:S05]  /*6020*/  @!P0 NANOSLEEP.SYNCS 0x989680 ;  /* 0x009896800000895d */ /* 0x002fea0003900000 */
[----:B------:R-:W1:Y:S02]  /*6030*/  @!P0 SYNCS.PHASECHK.TRANS64 P0, [R3+URZ+0xd0], R2 ;  /* 0x0000d002030085a7 */ /* 0x000e6400080010ff */
[----:B-1----:R-:W-:Y:S05]  /*6040*/  @!P0 BRA `(.L_x_19) ;  /* 0xfffffffc00f08947 */ /* 0x002fea000383ffff */
[----:B------:R-:W-:Y:S05]  /*6050*/  BRA `(.L_x_95) ;  /* 0xffffffb400487947 */ /* 0x000fea000383ffff */
.L_x_22:
[----:B-1----:R-:W-:-:S07]  /*6060*/  MOV R2, UR33 ;  /* 0x0000002100027c02 */ /* 0x002fce0008000f00 */
.L_x_96:
[----:B-1----:R1:W2:Y:S02]  /*6070*/  SYNCS.PHASECHK.TRANS64.TRYWAIT P0, [R2+URZ+0x20], R5 ;  /* 0x00002005020075a7 */ /* 0x0022a400080011ff */
[----:B--2---:R-:W-:Y:S05]  /*6080*/  @!P0 NANOSLEEP.SYNCS 0x989680 ;  /* 0x009896800000895d */ /* 0x004fea0003900000 */
[----:B------:R-:W2:Y:S02]  /*6090*/  @!P0 SYNCS.PHASECHK.TRANS64 P0, [R2+URZ+0x20], R5 ;  /* 0x00002005020085a7 */ /* 0x000ea400080010ff */
[----:B--2---:R-:W-:Y:S05]  /*60a0*/  @!P0 BRA `(.L_x_96) ;  /* 0xfffffffc00f08947 */ /* 0x004fea000383ffff */
[----:B------:R-:W-:Y:S05]  /*60b0*/  BRA `(.L_x_21) ;  /* 0xffffffb400987947 */ /* 0x000fea000383ffff */
.L_x_28:
[----:B-1----:R-:W-:-:S07]  /*60c0*/  MOV R2, UR17 ;  /* 0x0000001100027c02 */ /* 0x002fce0008000f00 */
.L_x_97:
[----:B-1----:R1:W2:Y:S02]  /*60d0*/  SYNCS.PHASECHK.TRANS64.TRYWAIT P0, [R2+URZ+0x20], R5 ;  /* 0x00002005020075a7 */ /* 0x0022a400080011ff */
[----:B--2---:R-:W-:Y:S05]  /*60e0*/  @!P0 NANOSLEEP.SYNCS 0x989680 ;  /* 0x009896800000895d */ /* 0x004fea0003900000 */
[----:B------:R-:W2:Y:S02]  /*60f0*/  @!P0 SYNCS.PHASECHK.TRANS64 P0, [R2+URZ+0x20], R5 ;  /* 0x00002005020085a7 */ /* 0x000ea400080010ff */
[----:B--2---:R-:W-:Y:S05]  /*6100*/  @!P0 BRA `(.L_x_97) ;  /* 0xfffffffc00f08947 */ /* 0x004fea000383ffff */
[----:B------:R-:W-:Y:S05]  /*6110*/  BRA `(.L_x_27) ;  /* 0xffffffb8003c7947 */ /* 0x000fea000383ffff */
.L_x_32:
[----:B-1----:R1:W2:Y:S02]  /*6120*/  SYNCS.PHASECHK.TRANS64.TRYWAIT P0, [R2+URZ+0x60], R3 ;  /* 0x00006003020075a7 */ /* 0x0022a400080011ff */
[----:B--2---:R-:W-:Y:S05]  /*6130*/  @!P0 NANOSLEEP.SYNCS 0x989680 ;  /* 0x009896800000895d */ /* 0x004fea0003900000 */
[----:B------:R-:W2:Y:S02]  /*6140*/  @!P0 SYNCS.PHASECHK.TRANS64 P0, [R2+URZ+0x60], R3 ;  /* 0x00006003020085a7 */ /* 0x000ea400080010ff */
[----:B--2---:R-:W-:Y:S05]  /*6150*/  @!P0 BRA `(.L_x_32) ;  /* 0xfffffffc00f08947 */ /* 0x004fea000383ffff */
[----:B------:R-:W-:Y:S05]  /*6160*/  BRA `(.L_x_98) ;  /* 0xffffffb800c87947 */ /* 0x000fea000383ffff */
.L_x_36:
[----:B----4-:R-:W-:-:S07]  /*6170*/  MOV R0, UR5 ;  /* 0x0000000500007c02 */ /* 0x010fce0008000f00 */
.L_x_99:
[----:B-1----:R1:W2:Y:S02]  /*6180*/  SYNCS.PHASECHK.TRANS64.TRYWAIT P0, [R0+URZ], R3 ;  /* 0x00000003000075a7 */ /* 0x0022a400080011ff */
[----:B--2---:R-:W-:Y:S05]  /*6190*/  @!P0 NANOSLEEP.SYNCS 0x989680 ;  /* 0x009896800000895d */ /* 0x004fea0003900000 */
[----:B------:R-:W2:Y:S02]  /*61a0*/  @!P0 SYNCS.PHASECHK.TRANS64 P0, [R0+URZ], R3 ;  /* 0x00000003000085a7 */ /* 0x000ea400080010ff */
[----:B--2---:R-:W-:Y:S05]  /*61b0*/  @!P0 BRA `(.L_x_99) ;  /* 0xfffffffc00f08947 */ /* 0x004fea000383ffff */
[----:B------:R-:W-:Y:S05]  /*61c0*/  BRA `(.L_x_100) ;  /* 0xffffffc000387947 */ /* 0x000fea000383ffff */
.L_x_37:
[----:B----4-:R-:W-:-:S07]  /*61d0*/  MOV R0, UR5 ;  /* 0x0000000500007c02 */ /* 0x010fce0008000f00 */
.L_x_101:
[----:B-1----:R1:W2:Y:S02]  /*61e0*/  SYNCS.PHASECHK.TRANS64.TRYWAIT P0, [R0+URZ], R3 ;  /* 0x00000003000075a7 */ /* 0x0022a400080011ff */
[----:B--2---:R-:W-:Y:S05]  /*61f0*/  @!P0 NANOSLEEP.SYNCS 0x989680 ;  /* 0x009896800000895d */ /* 0x004fea0003900000 */
[----:B------:R-:W2:Y:S02]  /*6200*/  @!P0 SYNCS.PHASECHK.TRANS64 P0, [R0+URZ], R3 ;  /* 0x00000003000085a7 */ /* 0x000ea400080010ff */
[----:B--2---:R-:W-:Y:S05]  /*6210*/  @!P0 BRA `(.L_x_101) ;  /* 0xfffffffc00f08947 */ /* 0x004fea000383ffff */
[----:B------:R-:W-:Y:S05]  /*6220*/  BRA `(.L_x_102) ;  /* 0xffffffc000447947 */ /* 0x000fea000383ffff */
.L_x_38:
[----:B----4-:R-:W-:-:S07]  /*6230*/  MOV R0, UR5 ;  /* 0x0000000500007c02 */ /* 0x010fce0008000f00 */
.L_x_103:
[----:B-1----:R1:W2:Y:S02]  /*6240*/  SYNCS.PHASECHK.TRANS64.TRYWAIT P0, [R0+URZ], R3 ;  /* 0x00000003000075a7 */ /* 0x0022a400080011ff */
[----:B--2---:R-:W-:Y:S05]  /*6250*/  @!P0 NANOSLEEP.SYNCS 0x989680 ;  /* 0x009896800000895d */ /* 0x004fea0003900000 */
[----:B------:R-:W2:Y:S02]  /*6260*/  @!P0 SYNCS.PHASECHK.TRANS64 P0, [R0+URZ], R3 ;  /* 0x00000003000085a7 */ /* 0x000ea400080010ff */
[----:B--2---:R-:W-:Y:S05]  /*6270*/  @!P0 BRA `(.L_x_103) ;  /* 0xfffffffc00f08947 */ /* 0x004fea000383ffff */
[----:B------:R-:W-:Y:S05]  /*6280*/  BRA `(.L_x_104) ;  /* 0xffffffc000507947 */ /* 0x000fea000383ffff */
.L_x_41:
[----:B-1----:R1:W2:Y:S02]  /*6290*/  SYNCS.PHASECHK.TRANS64.TRYWAIT P0, [R0+URZ+0xc0], R5 ;  /* 0x0000c005000075a7 */ /* 0x0022a400080011ff */
[----:B--2---:R-:W-:Y:S05]  /*62a0*/  @!P0 NANOSLEEP.SYNCS 0x989680 ;  /* 0x009896800000895d */ /* 0x004fea0003900000 */
[----:B------:R-:W2:Y:S02]  /*62b0*/  @!P0 SYNCS.PHASECHK.TRANS64 P0, [R0+URZ+0xc0], R5 ;  /* 0x0000c005000085a7 */ /* 0x000ea400080010ff */
[----:B--2---:R-:W-:Y:S05]  /*62c0*/  @!P0 BRA `(.L_x_41) ;  /* 0xfffffffc00f08947 */ /* 0x004fea000383ffff */
[----:B------:R-:W-:Y:S05]  /*62d0*/  BRA `(.L_x_105) ;  /* 0xffffffc000ac7947 */ /* 0x000fea000383ffff */
.L_x_42:
[----:B------:R-:W-:-:S07]  /*62e0*/  MOV R0, UR5 ;  /* 0x0000000500007c02 */ /* 0x000fce0008000f00 */
.L_x_106:
[----:B-1----:R1:W2:Y:S02]  /*62f0*/  SYNCS.PHASECHK.TRANS64.TRYWAIT P0, [R0+URZ+0x70], R5 ;  /* 0x00007005000075a7 */ /* 0x0022a400080011ff */
[----:B--2---:R-:W-:Y:S05]  /*6300*/  @!P0 NANOSLEEP.SYNCS 0x989680 ;  /* 0x009896800000895d */ /* 0x004fea0003900000 */
[----:B------:R-:W2:Y:S02]  /*6310*/  @!P0 SYNCS.PHASECHK.TRANS64 P0, [R0+URZ+0x70], R5 ;  /* 0x00007005000085a7 */ /* 0x000ea400080010ff */
[----:B--2---:R-:W-:Y:S05]  /*6320*/  @!P0 BRA `(.L_x_106) ;  /* 0xfffffffc00f08947 */ /* 0x004fea000383ffff */
[----:B------:R-:W-:Y:S05]  /*6330*/  BRA `(.L_x_107) ;  /* 0xffffffc000bc7947 */ /* 0x000fea000383ffff */
.L_x_43:
[----:B-1----:R1:W2:Y:S02]  /*6340*/  SYNCS.PHASECHK.TRANS64.TRYWAIT P1, [R0+URZ+0x60], R5 ;  /* 0x00006005000075a7 */ /* 0x0022a400080211ff */
[----:B--2---:R-:W-:Y:S05]  /*6350*/  @!P1 NANOSLEEP.SYNCS 0x989680 ;  /* 0x009896800000995d */ /* 0x004fea0003900000 */
[----:B------:R-:W2:Y:S02]  /*6360*/  @!P1 SYNCS.PHASECHK.TRANS64 P1, [R0+URZ+0x60], R5 ;  /* 0x00006005000095a7 */ /* 0x000ea400080210ff */
[----:B--2---:R-:W-:Y:S05]  /*6370*/  @!P1 BRA `(.L_x_43) ;  /* 0xfffffffc00f09947 */ /* 0x004fea000383ffff */
[----:B------:R-:W-:Y:S05]  /*6380*/  BRA `(.L_x_108) ;  /* 0xffffffc000ec7947 */ /* 0x000fea000383ffff */
.L_x_46:
[----:B------:R-:W-:-:S07]  /*6390*/  MOV R0, UR5 ;  /* 0x0000000500007c02 */ /* 0x000fce0008000f00 */
.L_x_109:
[----:B-1----:R1:W2:Y:S02]  /*63a0*/  SYNCS.PHASECHK.TRANS64.TRYWAIT P0, [R0+URZ+0x70], R3 ;  /* 0x00007003000075a7 */ /* 0x0022a400080011ff */
[----:B--2---:R-:W-:Y:S05]  /*63b0*/  @!P0 NANOSLEEP.SYNCS 0x989680 ;  /* 0x009896800000895d */ /* 0x004fea0003900000 */
[----:B------:R-:W2:Y:S02]  /*63c0*/  @!P0 SYNCS.PHASECHK.TRANS64 P0, [R0+URZ+0x70], R3 ;  /* 0x00007003000085a7 */ /* 0x000ea400080010ff */
[----:B--2---:R-:W-:Y:S05]  /*63d0*/  @!P0 BRA `(.L_x_109) ;  /* 0xfffffffc00f08947 */ /* 0x004fea000383ffff */
[----:B------:R-:W-:Y:S05]  /*63e0*/  BRA `(.L_x_45) ;  /* 0xffffffc400407947 */ /* 0x000fea000383ffff */
.L_x_53:
[----:B-1----:R1:W2:Y:S02]  /*63f0*/  SYNCS.PHASECHK.TRANS64.TRYWAIT P1, [R0+URZ+0x60], R5 ;  /* 0x00006005000075a7 */ /* 0x0022a400080211ff */
[----:B--2---:R-:W-:Y:S05]  /*6400*/  @!P1 NANOSLEEP.SYNCS 0x989680 ;  /* 0x009896800000995d */ /* 0x004fea0003900000 */
[----:B------:R-:W2:Y:S02]  /*6410*/  @!P1 SYNCS.PHASECHK.TRANS64 P1, [R0+URZ+0x60], R5 ;  /* 0x00006005000095a7 */ /* 0x000ea400080210ff */
[----:B--2---:R-:W-:Y:S05]  /*6420*/  @!P1 BRA `(.L_x_53) ;  /* 0xfffffffc00f09947 */ /* 0x004fea000383ffff */
[----:B------:R-:W-:Y:S05]  /*6430*/  BRA `(.L_x_110) ;  /* 0xffffffc800987947 */ /* 0x000fea000383ffff */
.L_x_54:
[----:B------:R-:W-:-:S07]  /*6440*/  MOV R3, UR9 ;  /* 0x0000000900037c02 */ /* 0x000fce0008000f00 */
.L_x_111:
[----:B-1----:R1:W2:Y:S02]  /*6450*/  SYNCS.PHASECHK.TRANS64.TRYWAIT P0, [R3+URZ+0xa0], R0 ;  /* 0x0000a000030075a7 */ /* 0x0022a400080011ff */
[----:B--2---:R-:W-:Y:S05]  /*6460*/  @!P0 NANOSLEEP.SYNCS 0x989680 ;  /* 0x009896800000895d */ /* 0x004fea0003900000 */
[----:B------:R-:W2:Y:S02]  /*6470*/  @!P0 SYNCS.PHASECHK.TRANS64 P0, [R3+URZ+0xa0], R0 ;  /* 0x0000a000030085a7 */ /* 0x000ea400080010ff */
[----:B--2---:R-:W-:Y:S05]  /*6480*/  @!P0 BRA `(.L_x_111) ;  /* 0xfffffffc00f08947 */ /* 0x004fea000383ffff */
[----:B------:R-:W-:Y:S05]  /*6490*/  BRA `(.L_x_112) ;  /* 0xffffffc800cc7947 */ /* 0x000fea000383ffff */
.L_x_57:
[----:B------:R-:W-:Y:S07]  /*64a0*/  MOV R0, UR7 ;  /* 0x0000000700007c02 */ /* 0x000fee0008000f00 */
.L_x_113:
[----:B-1----:R1:W2:Y:S02]  /*64b0*/  SYNCS.PHASECHK.TRANS64.TRYWAIT P0, [R0+URZ], R3 ;  /* 0x00000003000075a7 */ /* 0x0022a400080011ff */
[----:B--2---:R-:W-:Y:S05]  /*64c0*/  @!P0 NANOSLEEP.SYNCS 0x989680 ;  /* 0x009896800000895d */ /* 0x004fea0003900000 */
[----:B------:R-:W2:Y:S02]  /*64d0*/  @!P0 SYNCS.PHASECHK.TRANS64 P0, [R0+URZ], R3 ;  /* 0x00000003000085a7 */ /* 0x000ea400080010ff */
[----:B--2---:R-:W-:Y:S05]  /*64e0*/  @!P0 BRA `(.L_x_113) ;  /* 0xfffffffc00f08947 */ /* 0x004fea000383ffff */
[----:B------:R-:W-:Y:S05]  /*64f0*/  BRA `(.L_x_56) ;  /* 0xffffffcc00047947 */ /* 0x000fea000383ffff */
.L_x_60:
[----:B------:R-:W-:-:S07]  /*6500*/  MOV R0, UR5 ;  /* 0x0000000500007c02 */ /* 0x000fce0008000f00 */
.L_x_114:
[----:B--2---:R2:W3:Y:S02]  /*6510*/  SYNCS.PHASECHK.TRANS64.TRYWAIT P0, [R0+URZ], R3 ;  /* 0x00000003000075a7 */ /* 0x0044e400080011ff */
[----:B---3--:R-:W-:Y:S05]  /*6520*/  @!P0 NANOSLEEP.SYNCS 0x989680 ;  /* 0x009896800000895d */ /* 0x008fea0003900000 */
[----:B------:R-:W3:Y:S02]  /*6530*/  @!P0 SYNCS.PHASECHK.TRANS64 P0, [R0+URZ], R3 ;  /* 0x00000003000085a7 */ /* 0x000ee400080010ff */
[----:B---3--:R-:W-:Y:S05]  /*6540*/  @!P0 BRA `(.L_x_114) ;  /* 0xfffffffc00f08947 */ /* 0x008fea000383ffff */
[----:B------:R-:W-:Y:S05]  /*6550*/  BRA `(.L_x_115) ;  /* 0xffffffcc00a47947 */ /* 0x000fea000383ffff */
.L_x_61:
[----:B------:R-:W-:-:S07]  /*6560*/  MOV R0, UR5 ;  /* 0x0000000500007c02 */ /* 0x000fce0008000f00 */
.L_x_116:
[----:B--2---:R2:W3:Y:S02]  /*6570*/  SYNCS.PHASECHK.TRANS64.TRYWAIT P0, [R0+URZ], R3 ;  /* 0x00000003000075a7 */ /* 0x0044e400080011ff */
[----:B---3--:R-:W-:Y:S05]  /*6580*/  @!P0 NANOSLEEP.SYNCS 0x989680 ;  /* 0x009896800000895d */ /* 0x008fea0003900000 */
[----:B------:R-:W3:Y:S02]  /*6590*/  @!P0 SYNCS.PHASECHK.TRANS64 P0, [R0+URZ], R3 ;  /* 0x00000003000085a7 */ /* 0x000ee400080010ff */
[----:B---3--:R-:W-:Y:S05]  /*65a0*/  @!P0 BRA `(.L_x_116) ;  /* 0xfffffffc00f08947 */ /* 0x008fea000383ffff */
[----:B------:R-:W-:Y:S05]  /*65b0*/  BRA `(.L_x_117) ;  /* 0xffffffcc00b07947 */ /* 0x000fea000383ffff */
.L_x_62:
[----:B------:R-:W-:-:S07]  /*65c0*/  MOV R0, UR5 ;  /* 0x0000000500007c02 */ /* 0x000fce0008000f00 */
.L_x_118:
[----:B--2---:R2:W3:Y:S02]  /*65d0*/  SYNCS.PHASECHK.TRANS64.TRYWAIT P0, [R0+URZ], R3 ;  /* 0x00000003000075a7 */ /* 0x0044e400080011ff */
[----:B---3--:R-:W-:Y:S05]  /*65e0*/  @!P0 NANOSLEEP.SYNCS 0x989680 ;  /* 0x009896800000895d */ /* 0x008fea0003900000 */
[----:B------:R-:W3:Y:S02]  /*65f0*/  @!P0 SYNCS.PHASECHK.TRANS64 P0, [R0+URZ], R3 ;  /* 0x00000003000085a7 */ /* 0x000ee400080010ff */
[----:B---3--:R-:W-:Y:S05]  /*6600*/  @!P0 BRA `(.L_x_118) ;  /* 0xfffffffc00f08947 */ /* 0x008fea000383ffff */
[----:B------:R-:W-:Y:S05]  /*6610*/  BRA `(.L_x_119) ;  /* 0xffffffcc00bc7947 */ /* 0x000fea000383ffff */
.L_x_63:
[----:B------:R-:W-:-:S07]  /*6620*/  MOV R0, UR7 ;  /* 0x0000000700007c02 */ /* 0x000fce0008000f00 */
.L_x_120:
[----:B--2---:R2:W3:Y:S02]  /*6630*/  SYNCS.PHASECHK.TRANS64.TRYWAIT P0, [R0+URZ], R3 ;  /* 0x00000003000075a7 */ /* 0x0044e400080011ff */
[----:B---3--:R-:W-:Y:S05]  /*6640*/  @!P0 NANOSLEEP.SYNCS 0x989680 ;  /* 0x009896800000895d */ /* 0x008fea0003900000 */
[----:B------:R-:W3:Y:S02]  /*6650*/  @!P0 SYNCS.PHASECHK.TRANS64 P0, [R0+URZ], R3 ;  /* 0x00000003000085a7 */ /* 0x000ee400080010ff */
[----:B---3--:R-:W-:Y:S05]  /*6660*/  @!P0 BRA `(.L_x_120) ;  /* 0xfffffffc00f08947 */ /* 0x008fea000383ffff */
[----:B------:R-:W-:Y:S05]  /*6670*/  BRA `(.L_x_121) ;  /* 0xffffffcc00c87947 */ /* 0x000fea000383ffff */
.L_x_68:
[----:B---3--:R3:W1:Y:S02]  /*6680*/  SYNCS.PHASECHK.TRANS64.TRYWAIT P0, [R0+URZ+0x60], R3 ;  /* 0x00006003000075a7 */ /* 0x00866400080011ff */
[----:B-1----:R-:W-:Y:S05]  /*6690*/  @!P0 NANOSLEEP.SYNCS 0x989680 ;  /* 0x009896800000895d */ /* 0x002fea0003900000 */
[----:B------:R-:W1:Y:S02]  /*66a0*/  @!P0 SYNCS.PHASECHK.TRANS64 P0, [R0+URZ+0x60], R3 ;  /* 0x00006003000085a7 */ /* 0x000e6400080010ff */
[----:B-1----:R-:W-:Y:S05]  /*66b0*/  @!P0 BRA `(.L_x_68) ;  /* 0xfffffffc00f08947 */ /* 0x002fea000383ffff */
[----:B------:R-:W-:Y:S05]  /*66c0*/  BRA `(.L_x_122) ;  /* 0xffffffd000c47947 */ /* 0x000fea000383ffff */
.L_x_71:
[----:B------:R-:W-:Y:S07]  /*66d0*/  MOV R0, UR6 ;  /* 0x0000000600007c02 */ /* 0x000fee0008000f00 */
.L_x_123:
[----:B-1----:R1:W3:Y:S02]  /*66e0*/  SYNCS.PHASECHK.TRANS64.TRYWAIT P0, [R0+URZ+0x58], R3 ;  /* 0x00005803000075a7 */ /* 0x0022e400080011ff */
[----:B---3--:R-:W-:Y:S05]  /*66f0*/  @!P0 NANOSLEEP.SYNCS 0x989680 ;  /* 0x009896800000895d */ /* 0x008fea0003900000 */
[----:B------:R-:W3:Y:S02]  /*6700*/  @!P0 SYNCS.PHASECHK.TRANS64 P0, [R0+URZ+0x58], R3 ;  /* 0x00005803000085a7 */ /* 0x000ee400080010ff */
[----:B---3--:R-:W-:Y:S05]  /*6710*/  @!P0 BRA `(.L_x_123) ;  /* 0xfffffffc00f08947 */ /* 0x008fea000383ffff */
[----:B------:R-:W-:Y:S05]  /*6720*/  BRA `(.L_x_70) ;  /* 0xffffffd400b07947 */ /* 0x000fea000383ffff */
.L_x_74:
[----:B------:R-:W-:Y:S07]  /*6730*/  MOV R3, UR6 ;  /* 0x0000000600037c02 */ /* 0x000fee0008000f00 */
.L_x_124:
[----:B-1----:R1:W2:Y:S02]  /*6740*/  SYNCS.PHASECHK.TRANS64.TRYWAIT P2, [R3+URZ+0x48], R26 ;  /* 0x0000481a030075a7 */ /* 0x0022a400080411ff */
[----:B--2---:R-:W-:Y:S05]  /*6750*/  @!P2 NANOSLEEP.SYNCS 0x989680 ;  /* 0x009896800000a95d */ /* 0x004fea0003900000 */
[----:B------:R-:W2:Y:S02]  /*6760*/  @!P2 SYNCS.PHASECHK.TRANS64 P2, [R3+URZ+0x48], R26 ;  /* 0x0000481a0300a5a7 */ /* 0x000ea400080410ff */
[----:B--2---:R-:W-:Y:S05]  /*6770*/  @!P2 BRA `(.L_x_124) ;  /* 0xfffffffc00f0a947 */ /* 0x004fea000383ffff */
[----:B------:R-:W-:Y:S05]  /*6780*/  BRA `(.L_x_125) ;  /* 0xffffffd800447947 */ /* 0x000fea000383ffff */
.L_x_77:
[----:B--2---:R2:W4:Y:S02]  /*6790*/  SYNCS.PHASECHK.TRANS64.TRYWAIT P0, [R0+URZ+0x60], R3 ;  /* 0x00006003000075a7 */ /* 0x00452400080011ff */
[----:B----4-:R-:W-:Y:S05]  /*67a0*/  @!P0 NANOSLEEP.SYNCS 0x989680 ;  /* 0x009896800000895d */ /* 0x010fea0003900000 */
[----:B------:R-:W4:Y:S02]  /*67b0*/  @!P0 SYNCS.PHASECHK.TRANS64 P0, [R0+URZ+0x60], R3 ;  /* 0x00006003000085a7 */ /* 0x000f2400080010ff */
[----:B----4-:R-:W-:Y:S05]  /*67c0*/  @!P0 BRA `(.L_x_77) ;  /* 0xfffffffc00f08947 */ /* 0x010fea000383ffff */
[----:B------:R-:W-:Y:S05]  /*67d0*/  BRA `(.L_x_126) ;  /* 0xffffffdc00a07947 */ /* 0x000fea000383ffff */
.L_x_88:
[----:B-1----:R-:W-:Y:S04]  /*67e0*/  MOV R0, UR43 ;  /* 0x0000002b00007c02 */ /* 0x002fe80008000f00 */
[----:B------:R1:W2:Y:S03]  /*67f0*/  SYNCS.PHASECHK.TRANS64.TRYWAIT P1, [R0+URZ+0x40], R3 ;  /* 0x00004003000075a7 */ /* 0x0002a600080211ff */
[----:B--2---:R-:W-:Y:S05]  /*6800*/  @!P1 NANOSLEEP.SYNCS 0x989680 ;  /* 0x009896800000995d */ /* 0x004fea0003900000 */
[----:B------:R-:W2:Y:S02]  /*6810*/  @!P1 SYNCS.PHASECHK.TRANS64 P1, [R0+URZ+0x40], R3 ;  /* 0x00004003000095a7 */ /* 0x000ea400080210ff */
[----:B--2---:R-:W-:Y:S05]  /*6820*/  @!P1 BRA `(.L_x_88) ;  /* 0xfffffffc00ec9947 */ /* 0x004fea000383ffff */
[----:B------:R-:W-:Y:S05]  /*6830*/  BRA `(.L_x_87) ;  /* 0xffffffe800947947 */ /* 0x000fea000383ffff */
.L_x_90:
[----:B-1----:R1:W4:Y:S02]  /*6840*/  SYNCS.PHASECHK.TRANS64.TRYWAIT P1, [R92+URZ+0x80], R7 ;  /* 0x000080075c0075a7 */ /* 0x00232400080211ff */
[----:B----4-:R-:W-:Y:S05]  /*6850*/  @!P1 NANOSLEEP.SYNCS 0x989680 ;  /* 0x009896800000995d */ /* 0x010fea0003900000 */
[----:B------:R-:W4:Y:S02]  /*6860*/  @!P1 SYNCS.PHASECHK.TRANS64 P1, [R92+URZ+0x80], R7 ;  /* 0x000080075c0095a7 */ /* 0x000f2400080210ff */
[----:B----4-:R-:W-:Y:S05]  /*6870*/  @!P1 BRA `(.L_x_90) ;  /* 0xfffffffc00f09947 */ /* 0x010fea000383ffff */
[----:B------:R-:W-:Y:S05]  /*6880*/  BRA `(.L_x_89) ;  /* 0xffffffe800d07947 */ /* 0x000fea000383ffff */
        .weak           $__internal_0_$__cuda_sm10x_tcgen05_guardrail_trap_col_being_dealloced_not_returned_by_alloc
        .type           $__internal_0_$__cuda_sm10x_tcgen05_guardrail_trap_col_being_dealloced_not_returned_by_alloc,@function
        .size           $__internal_0_$__cuda_sm10x_tcgen05_guardrail_trap_col_being_dealloced_not_returned_by_alloc,($__internal_1_$__cuda_sm10x_tcgen05_guardrail_trap_phase_invalid_during_alloc - $__internal_0_$__cuda_sm10x_tcgen05_guardrail_trap_col_being_dealloced_not_returned_by_alloc)
$__internal_0_$__cuda_sm10x_tcgen05_guardrail_trap_col_being_dealloced_not_returned_by_alloc:
[----:B------:R-:W-:Y:S05]  /*6890*/  BPT.TRAP 0x1 ;  /* 0x000000040000795c */ /* 0x000fea0000300000 */
[----:B------:R-:W-:-:S04]  /*68a0*/  HFMA2 R3, -RZ, RZ, 0, 0 ;  /* 0x00000000ff037431 */ /* 0x000fc800000001ff */
[----:B------:R-:W-:Y:S05]  /*68b0*/  RET.REL.NODEC R2 `(_ZN7cutlass13device_kernelINS_4gemm6kernel13GemmUniversalIN4cute5tupleIJiiiiEEENS1_10collective13CollectiveMmaINS1_35MainloopSm100TmaUmmaWarpSpecializedILi4ELi2ELi4ENS5_IJNS4_1CILi1EEESB_SB_EEEEENS5_IJNSA_ILi64EEESE_NSA_ILi32EEEEEENS_12float_e5m2_tENS5_IJlSB_lEEESH_SI_NS4_8TiledMMAINS4_8MMA_AtomIJNS4_10MMA_TraitsINS4_19SM100_MMA_F8F6F4_SSEJSH_SH_fSE_SE_NS4_17integral_constantINS4_4UMMA5MajorELSP_0EEESQ_NSN_INSO_7ScaleInELSR_0EEESS_EEEEEENS4_6LayoutISC_NS5_IJNSA_ILi0EEESW_SW_EEEEENS5_IJNS4_10UnderscoreESZ_SZ_EEEEENS4_13SM90_TMA_LOADENS4_14ComposedLayoutINS4_7SwizzleILi1ELi4ELi3EEENS4_18smem_ptr_flag_bitsILi8EEENSV_INS5_IJNSA_ILi8EEESF_EEENS5_IJSF_SB_EEEEEEEvNS4_8identityES12_S1C_vS1D_EENS_8epilogue10collective18CollectiveEpilogueINS1F_23Sm100TmaWarpSpecializedILi1ELi1ELi32ELb0ELb0EEEJSG_NS5_IJNSV_ISE_SB_EES1K_EEESH_SI_SH_SI_NS1F_6fusion15FusionCallbacksIS1J_NS1M_17LinearCombinationISH_fSH_fLNS_15FloatRoundStyleE2EEESG_S1L_JEEENS4_5SM1004TMEM4LOAD26SM100_TMEM_LOAD_16dp32b32xES12_NS13_INS14_ILi2ELi4ELi3EEES17_NSV_INS5_IJS18_SE_EEENS5_IJSE_SB_EEEEEEENS4_39AutoVectorizingCopyWithAssumedAlignmentILi128EEENS4_14SM90_TMA_STOREES20_S22_S22_EEEvvEEEEvNT_6ParamsE) ;  /* 0xffffff9402d07950 */ /* 0x000fea0003c3ffff */
        .weak           $__internal_1_$__cuda_sm10x_tcgen05_guardrail_trap_phase_invalid_during_alloc
        .type           $__internal_1_$__cuda_sm10x_tcgen05_guardrail_trap_phase_invalid_during_alloc,@function
        .size           $__internal_1_$__cuda_sm10x_tcgen05_guardrail_trap_phase_invalid_during_alloc,($__internal_2_$__cuda_sm10x_tcgen05_guardrail_trap_unallocated_columns_being_dealloced - $__internal_1_$__cuda_sm10x_tcgen05_guardrail_trap_phase_invalid_during_alloc)
$__internal_1_$__cuda_sm10x_tcgen05_guardrail_trap_phase_invalid_during_alloc:
[----:B------:R-:W-:Y:S05]  /*68c0*/  BPT.TRAP 0x1 ;  /* 0x000000040000795c */ /* 0x000fea0000300000 */
[----:B------:R-:W-:-:S04]  /*68d0*/  MOV R3, 0x0 ;  /* 0x0000000000037802 */ /* 0x000fc80000000f00 */
[----:B------:R-:W-:Y:S05]  /*68e0*/  RET.REL.NODEC R2 `(_ZN7cutlass13device_kernelINS_4gemm6kernel13GemmUniversalIN4cute5tupleIJiiiiEEENS1_10collective13CollectiveMmaINS1_35MainloopSm100TmaUmmaWarpSpecializedILi4ELi2ELi4ENS5_IJNS4_1CILi1EEESB_SB_EEEEENS5_IJNSA_ILi64EEESE_NSA_ILi32EEEEEENS_12float_e5m2_tENS5_IJlSB_lEEESH_SI_NS4_8TiledMMAINS4_8MMA_AtomIJNS4_10MMA_TraitsINS4_19SM100_MMA_F8F6F4_SSEJSH_SH_fSE_SE_NS4_17integral_constantINS4_4UMMA5MajorELSP_0EEESQ_NSN_INSO_7ScaleInELSR_0EEESS_EEEEEENS4_6LayoutISC_NS5_IJNSA_ILi0EEESW_SW_EEEEENS5_IJNS4_10UnderscoreESZ_SZ_EEEEENS4_13SM90_TMA_LOADENS4_14ComposedLayoutINS4_7SwizzleILi1ELi4ELi3EEENS4_18smem_ptr_flag_bitsILi8EEENSV_INS5_IJNSA_ILi8EEESF_EEENS5_IJSF_SB_EEEEEEEvNS4_8identityES12_S1C_vS1D_EENS_8epilogue10collective18CollectiveEpilogueINS1F_23Sm100TmaWarpSpecializedILi1ELi1ELi32ELb0ELb0EEEJSG_NS5_IJNSV_ISE_SB_EES1K_EEESH_SI_SH_SI_NS1F_6fusion15FusionCallbacksIS1J_NS1M_17LinearCombinationISH_fSH_fLNS_15FloatRoundStyleE2EEESG_S1L_JEEENS4_5SM1004TMEM4LOAD26SM100_TMEM_LOAD_16dp32b32xES12_NS13_INS14_ILi2ELi4ELi3EEES17_NSV_INS5_IJS18_SE_EEENS5_IJSE_SB_EEEEEEENS4_39AutoVectorizingCopyWithAssumedAlignmentILi128EEENS4_14SM90_TMA_STOREES20_S22_S22_EEEvvEEEEvNT_6ParamsE) ;  /* 0xffffff9402c47950 */ /* 0x000fea0003c3ffff */
        .weak           $__internal_2_$__cuda_sm10x_tcgen05_guardrail_trap_unallocated_columns_being_dealloced
        .type           $__internal_2_$__cuda_sm10x_tcgen05_guardrail_trap_unallocated_columns_being_dealloced,@function
        .size           $__internal_2_$__cuda_sm10x_tcgen05_guardrail_trap_unallocated_columns_being_dealloced,(.L_x_128 - $__internal_2_$__cuda_sm10x_tcgen05_guardrail_trap_unallocated_columns_being_dealloced)
$__internal_2_$__cuda_sm10x_tcgen05_guardrail_trap_unallocated_columns_being_dealloced:
[----:B------:R-:W-:Y:S05]  /*68f0*/  BPT.TRAP 0x1 ;  /* 0x000000040000795c */ /* 0x000fea0000300000 */
[----:B------:R-:W-:-:S04]  /*6900*/  HFMA2 R3, -RZ, RZ, 0, 0 ;  /* 0x00000000ff037431 */ /* 0x000fc800000001ff */
[----:B------:R-:W-:Y:S05]  /*6910*/  RET.REL.NODEC R2 `(_ZN7cutlass13device_kernelINS_4gemm6kernel13GemmUniversalIN4cute5tupleIJiiiiEEENS1_10collective13CollectiveMmaINS1_35MainloopSm100TmaUmmaWarpSpecializedILi4ELi2ELi4ENS5_IJNS4_1CILi1EEESB_SB_EEEEENS5_IJNSA_ILi64EEESE_NSA_ILi32EEEEEENS_12float_e5m2_tENS5_IJlSB_lEEESH_SI_NS4_8TiledMMAINS4_8MMA_AtomIJNS4_10MMA_TraitsINS4_19SM100_MMA_F8F6F4_SSEJSH_SH_fSE_SE_NS4_17integral_constantINS4_4UMMA5MajorELSP_0EEESQ_NSN_INSO_7ScaleInELSR_0EEESS_EEEEEENS4_6LayoutISC_NS5_IJNSA_ILi0EEESW_SW_EEEEENS5_IJNS4_10UnderscoreESZ_SZ_EEEEENS4_13SM90_TMA_LOADENS4_14ComposedLayoutINS4_7SwizzleILi1ELi4ELi3EEENS4_18smem_ptr_flag_bitsILi8EEENSV_INS5_IJNSA_ILi8EEESF_EEENS5_IJSF_SB_EEEEEEEvNS4_8identityES12_S1C_vS1D_EENS_8epilogue10collective18CollectiveEpilogueINS1F_23Sm100TmaWarpSpecializedILi1ELi1ELi32ELb0ELb0EEEJSG_NS5_IJNSV_ISE_SB_EES1K_EEESH_SI_SH_SI_NS1F_6fusion15FusionCallbacksIS1J_NS1M_17LinearCombinationISH_fSH_fLNS_15FloatRoundStyleE2EEESG_S1L_JEEENS4_5SM1004TMEM4LOAD26SM100_TMEM_LOAD_16dp32b32xES12_NS13_INS14_ILi2ELi4ELi3EEES17_NSV_INS5_IJS18_SE_EEENS5_IJSE_SB_EEEEEEENS4_39AutoVectorizingCopyWithAssumedAlignmentILi128EEENS4_14SM90_TMA_STOREES20_S22_S22_EEEvvEEEEvNT_6ParamsE) ;  /* 0xffffff9402b87950 */ /* 0x000fea0003c3ffff */
.L_x_127:
[----:B------:R-:W-:-:S00]  /*6920*/  BRA `(.L_x_127) ;  /* 0xfffffffc00fc7947 */ /* 0x000fc0000383ffff */
[----:B------:R-:W-:-:S00]  /*6930*/  NOP ;  /* 0x0000000000007918 */ /* 0x000fc00000000000 */
        /* <DEDUP_REMOVED lines=12> */
.L_x_128:


//--------------------- .nv.global.init           --------------------------
	.section	.nv.global.init,"aw",@progbits
.nv.global.init:
	.type		$str$27,@object
	.size		$str$27,($str$28 - $str$27)
$str$27:
        /*0000*/ 	.byte	0x28, 0x61, 0x64, 0x64, 0x72, 0x65, 0x73, 0x73, 0x20, 0x26, 0x20, 0x6d, 0x61, 0x73, 0x6b, 0x29
        /*0010*/ 	.byte	0x20, 0x3d, 0x3d, 0x20, 0x30, 0x00
	.type		$str$28,@object
	.size		$str$28,($str$26 - $str$28)
$str$28:
        /*0016*/ 	.byte	0x2f, 0x74, 0x6d, 0x70, 0x2f, 0x63, 0x75, 0x74, 0x6c, 0x61, 0x73, 0x73, 0x5f, 0x73, 0x77, 0x65
        /*0026*/ 	.byte	0x65, 0x70, 0x5f, 0x73, 0x72, 0x63, 0x2f, 0x69, 0x6e, 0x63, 0x6c, 0x75, 0x64, 0x65, 0x2f, 0x63
        /*0036*/ 	.byte	0x75, 0x74, 0x65, 0x2f, 0x70, 0x6f, 0x69, 0x6e, 0x74, 0x65, 0x72, 0x5f, 0x66, 0x6c, 0x61, 0x67
        /*0046*/ 	.byte	0x67, 0x65, 0x64, 0x2e, 0x68, 0x70, 0x70, 0x00
	.type		$str$26,@object
	.size		$str$26,($str$25 - $str$26)
$str$26:
        /*004e*/ 	.byte	0x2f, 0x74, 0x6d, 0x70, 0x2f, 0x63, 0x75, 0x74, 0x6c, 0x61, 0x73, 0x73, 0x5f, 0x73, 0x77, 0x65
        /*005e*/ 	.byte	0x65, 0x70, 0x5f, 0x73, 0x72, 0x63, 0x2f, 0x69, 0x6e, 0x63, 0x6c, 0x75, 0x64, 0x65, 0x2f, 0x63
        /*006e*/ 	.byte	0x75, 0x74, 0x65, 0x2f, 0x61, 0x74, 0x6f, 0x6d, 0x2f, 0x63, 0x6f, 0x70, 0x79, 0x5f, 0x74, 0x72
        /*007e*/ 	.byte	0x61, 0x69, 0x74, 0x73, 0x5f, 0x73, 0x6d, 0x31, 0x30, 0x30, 0x2e, 0x68, 0x70, 0x70, 0x00
	.type		$str$25,@object
	.size		$str$25,(__unnamed_1 - $str$25)
$str$25:
        /*008d*/ 	.byte	0x28, 0x28, 0x75, 0x69, 0x6e, 0x74, 0x33, 0x32, 0x5f, 0x74, 0x28, 0x74, 0x68, 0x72, 0x65, 0x61
        /*009d*/ 	.byte	0x64, 0x49, 0x64, 0x78, 0x2e, 0x78, 0x29, 0x20, 0x2f, 0x20, 0x33, 0x32, 0x29, 0x20, 0x25, 0x20
        /*00ad*/ 	.byte	0x34, 0x29, 0x20, 0x3d, 0x3d, 0x20, 0x28, 0x28, 0x28, 0x74, 0x6d, 0x65, 0x6d, 0x5f, 0x61, 0x64
        /*00bd*/ 	.byte	0x64, 0x72, 0x20, 0x3e, 0x3e, 0x20, 0x31, 0x36, 0x29, 0x20, 0x2f, 0x20, 0x33, 0x32, 0x29, 0x20
        /*00cd*/ 	.byte	0x25, 0x20, 0x34, 0x29, 0x00
	.type		__unnamed_1,@object
	.size		__unnamed_1,(__unnamed_2 - __unnamed_1)
__unnamed_1:
        /*00d2*/ 	.byte	0x61, 0x75, 0x74, 0x6f, 0x20, 0x63, 0x75, 0x74, 0x65, 0x3a, 0x3a, 0x61, 0x73, 0x5f, 0x70, 0x6f
        /* <DEDUP_REMOVED lines=24> */
        /*0262*/ 	.byte	0x3c, 0x34, 0x30, 0x39, 0x36, 0x3e, 0x3e, 0x3e, 0x3e, 0x5d, 0x00
	.type		__unnamed_2,@object
	.size		__unnamed_2,(.L_2 - __unnamed_2)
__unnamed_2:
        /* <DEDUP_REMOVED lines=40> */
        /*04ed*/ 	.byte	0x74, 0x65, 0x3a, 0x3a, 0x43, 0x3c, 0x30, 0x3e, 0x3e, 0x3e, 0x3e, 0x5d, 0x00
.L_2:


//--------------------- .nv.shared._ZN7cutlass13device_kernelINS_4gemm6kernel13GemmUniversalIN4cute5tupleIJiiiiEEENS1_10collective13CollectiveMmaINS1_35MainloopSm100TmaUmmaWarpSpecializedILi4ELi2ELi4ENS5_IJNS4_1CILi1EEESB_SB_EEEEENS5_IJNSA_ILi64EEESE_NSA_ILi32EEEEEENS_12float_e5m2_tENS5_IJlSB_lEEESH_SI_NS4_8TiledMMAINS4_8MMA_AtomIJNS4_10MMA_TraitsINS4_19SM100_MMA_F8F6F4_SSEJSH_SH_fSE_SE_NS4_17integral_constantINS4_4UMMA5MajorELSP_0EEESQ_NSN_INSO_7ScaleInELSR_0EEESS_EEEEEENS4_6LayoutISC_NS5_IJNSA_ILi0EEESW_SW_EEEEENS5_IJNS4_10UnderscoreESZ_SZ_EEEEENS4_13SM90_TMA_LOADENS4_14ComposedLayoutINS4_7SwizzleILi1ELi4ELi3EEENS4_18smem_ptr_flag_bitsILi8EEENSV_INS5_IJNSA_ILi8EEESF_EEENS5_IJSF_SB_EEEEEEEvNS4_8identityES12_S1C_vS1D_EENS_8epilogue10collective18CollectiveEpilogueINS1F_23Sm100TmaWarpSpecializedILi1ELi1ELi32ELb0ELb0EEEJSG_NS5_IJNSV_ISE_SB_EES1K_EEESH_SI_SH_SI_NS1F_6fusion15FusionCallbacksIS1J_NS1M_17LinearCombinationISH_fSH_fLNS_15FloatRoundStyleE2EEESG_S1L_JEEENS4_5SM1004TMEM4LOAD26SM100_TMEM_LOAD_16dp32b32xES12_NS13_INS14_ILi2ELi4ELi3EEES17_NSV_INS5_IJS18_SE_EEENS5_IJSE_SB_EEEEEEENS4_39AutoVectorizingCopyWithAssumedAlignmentILi128EEENS4_14SM90_TMA_STOREES20_S22_S22_EEEvvEEEEvNT_6ParamsE --------------------------
	.section	.nv.shared._ZN7cutlass13device_kernelINS_4gemm6kernel13GemmUniversalIN4cute5tupleIJiiiiEEENS1_10collective13CollectiveMmaINS1_35MainloopSm100TmaUmmaWarpSpecializedILi4ELi2ELi4ENS5_IJNS4_1CILi1EEESB_SB_EEEEENS5_IJNSA_ILi64EEESE_NSA_ILi32EEEEEENS_12float_e5m2_tENS5_IJlSB_lEEESH_SI_NS4_8TiledMMAINS4_8MMA_AtomIJNS4_10MMA_TraitsINS4_19SM100_MMA_F8F6F4_SSEJSH_SH_fSE_SE_NS4_17integral_constantINS4_4UMMA5MajorELSP_0EEESQ_NSN_INSO_7ScaleInELSR_0EEESS_EEEEEENS4_6LayoutISC_NS5_IJNSA_ILi0EEESW_SW_EEEEENS5_IJNS4_10UnderscoreESZ_SZ_EEEEENS4_13SM90_TMA_LOADENS4_14ComposedLayoutINS4_7SwizzleILi1ELi4ELi3EEENS4_18smem_ptr_flag_bitsILi8EEENSV_INS5_IJNSA_ILi8EEESF_EEENS5_IJSF_SB_EEEEEEEvNS4_8identityES12_S1C_vS1D_EENS_8epilogue10collective18CollectiveEpilogueINS1F_23Sm100TmaWarpSpecializedILi1ELi1ELi32ELb0ELb0EEEJSG_NS5_IJNSV_ISE_SB_EES1K_EEESH_SI_SH_SI_NS1F_6fusion15FusionCallbacksIS1J_NS1M_17LinearCombinationISH_fSH_fLNS_15FloatRoundStyleE2EEESG_S1L_JEEENS4_5SM1004TMEM4LOAD26SM100_TMEM_LOAD_16dp32b32xES12_NS13_INS14_ILi2ELi4ELi3EEES17_NSV_INS5_IJS18_SE_EEENS5_IJSE_SB_EEEEEEENS4_39AutoVectorizingCopyWithAssumedAlignmentILi128EEENS4_14SM90_TMA_STOREES20_S22_S22_EEEvvEEEEvNT_6ParamsE,"aw",@nobits
	.sectionflags	@""
	.align	16
	.zero		1024


//--------------------- .nv.shared.reserved.0     --------------------------
	.section	.nv.shared.reserved.0,"aw",@nobits
	.weak		__nv_reservedSMEM_offset_0_alias
	.size		__nv_reservedSMEM_offset_0_alias, 0, 64
	.other		__nv_reservedSMEM_offset_0_alias,@"STO_CUDA_RESERVED_SHARED STV_DEFAULT"
__nv_reservedSMEM_offset_0_alias:
	.zero		0
.nv.shared.reserved.0:
	.zero		64
	.weak		__nv_reservedSMEM_tcgen05_partition
	.type		__nv_reservedSMEM_tcgen05_partition,@object
	.size		__nv_reservedSMEM_tcgen05_partition,(.L_0 - __nv_reservedSMEM_tcgen05_partition)
__nv_reservedSMEM_tcgen05_partition:
	.zero		32
.L_0:


//--------------------- .nv.global                --------------------------
	.section	.nv.global,"aw",@nobits
.nv.global:
	.type		_ZN40_INTERNAL_5bce6b47_4_k_cu_820316ed_170424cute1_E,@object
	.size		_ZN40_INTERNAL_5bce6b47_4_k_cu_820316ed_170424cute1_E,(_ZN40_INTERNAL_5bce6b47_4_k_cu_820316ed_170424cuda3std3__45__cpo6cbeginE - _ZN40_INTERNAL_5bce6b47_4_k_cu_820316ed_170424cute1_E)
_ZN40_INTERNAL_5bce6b47_4_k_cu_820316ed_170424cute1_E:
	.zero		1
	.type		_ZN40_INTERNAL_5bce6b47_4_k_cu_820316ed_170424cuda3std3__45__cpo6cbeginE,@object
	.size		_ZN40_INTERNAL_5bce6b47_4_k_cu_820316ed_170424cuda3std3__45__cpo6cbeginE,(_ZN40_INTERNAL_5bce6b47_4_k_cu_820316ed_170424cuda3std3__48in_placeE - _ZN40_INTERNAL_5bce6b47_4_k_cu_820316ed_170424cuda3std3__45__cpo6cbeginE)
_ZN40_INTERNAL_5bce6b47_4_k_cu_820316ed_170424cuda3std3__45__cpo6cbeginE:
	.zero		1
	.type		_ZN40_INTERNAL_5bce6b47_4_k_cu_820316ed_170424cuda3std3__48in_placeE,@object
	.size		_ZN40_INTERNAL_5bce6b47_4_k_cu_820316ed_170424cuda3std3__48in_placeE,(_ZN40_INTERNAL_5bce6b47_4_k_cu_820316ed_170424cuda3std6ranges3__45__cpo9iter_moveE - _ZN40_INTERNAL_5bce6b47_4_k_cu_820316ed_170424cuda3std3__48in_placeE)
_ZN40_INTERNAL_5bce6b47_4_k_cu_820316ed_170424cuda3std3__48in_placeE:
	.zero		1
	.type		_ZN40_INTERNAL_5bce6b47_4_k_cu_820316ed_170424cuda3std6ranges3__45__cpo9iter_moveE,@object
	.size		_ZN40_INTERNAL_5bce6b47_4_k_cu_820316ed_170424cuda3std6ranges3__45__cpo9iter_moveE,(_ZN40_INTERNAL_5bce6b47_4_k_cu_820316ed_170424cuda3std3__45__cpo5beginE - _ZN40_INTERNAL_5bce6b47_4_k_cu_820316ed_170424cuda3std6ranges3__45__cpo9iter_moveE)
_ZN40_INTERNAL_5bce6b47_4_k_cu_820316ed_170424cuda3std6ranges3__45__cpo9iter_moveE:
	.zero		1
	.type		_ZN40_INTERNAL_5bce6b47_4_k_cu_820316ed_170424cuda3std3__45__cpo5beginE,@object
	.size		_ZN40_INTERNAL_5bce6b47_4_k_cu_820316ed_170424cuda3std3__45__cpo5beginE,(_ZN40_INTERNAL_5bce6b47_4_k_cu_820316ed_170424cuda3std3__442_GLOBAL__N__5bce6b47_4_k_cu_820316ed_170426ignoreE - _ZN40_INTERNAL_5bce6b47_4_k_cu_820316ed_170424cuda3std3__45__cpo5beginE)
_ZN40_INTERNAL_5bce6b47_4_k_cu_820316ed_170424cuda3std3__45__cpo5beginE:
	.zero		1
	.type		_ZN40_INTERNAL_5bce6b47_4_k_cu_820316ed_170424cuda3std3__442_GLOBAL__N__5bce6b47_4_k_cu_820316ed_170426ignoreE,@object
	.size		_ZN40_INTERNAL_5bce6b47_4_k_cu_820316ed_170424cuda3std3__442_GLOBAL__N__5bce6b47_4_k_cu_820316ed_170426ignoreE,(_ZN40_INTERNAL_5bce6b47_4_k_cu_820316ed_170424cute7productE - _ZN40_INTERNAL_5bce6b47_4_k_cu_820316ed_170424cuda3std3__442_GLOBAL__N__5bce6b47_4_k_cu_820316ed_170426ignoreE)
_ZN40_INTERNAL_5bce6b47_4_k_cu_820316ed_170424cuda3std3__442_GLOBAL__N__5bce6b47_4_k_cu_820316ed_170426ignoreE:
	.zero		1
	.type		_ZN40_INTERNAL_5bce6b47_4_k_cu_820316ed_170424cute7productE,@object
	.size		_ZN40_INTERNAL_5bce6b47_4_k_cu_820316ed_170424cute7productE,(_ZN40_INTERNAL_5bce6b47_4_k_cu_820316ed_170424cuda3std3__45__cpo3endE - _ZN40_INTERNAL_5bce6b47_4_k_cu_820316ed_170424cute7productE)
_ZN40_INTERNAL_5bce6b47_4_k_cu_820316ed_170424cute7productE:
	.zero		1
	.type		_ZN40_INTERNAL_5bce6b47_4_k_cu_820316ed_170424cuda3std3__45__cpo3endE,@object
	.size		_ZN40_INTERNAL_5bce6b47_4_k_cu_820316ed_170424cuda3std3__45__cpo3endE,(_ZN40_INTERNAL_5bce6b47_4_k_cu_820316ed_170424cuda3std3__419piecewise_constructE - _ZN40_INTERNAL_5bce6b47_4_k_cu_820316ed_170424cuda3std3__45__cpo3endE)
_ZN40_INTERNAL_5bce6b47_4_k_cu_820316ed_170424cuda3std3__45__cpo3endE:
	.zero		1
	.type		_ZN40_INTERNAL_5bce6b47_4_k_cu_820316ed_170424cuda3std3__419piecewise_constructE,@object
	.size		_ZN40_INTERNAL_5bce6b47_4_k_cu_820316ed_170424cuda3std3__419piecewise_constructE,(_ZN40_INTERNAL_5bce6b47_4_k_cu_820316ed_170424cuda3std3__45__cpo4cendE - _ZN40_INTERNAL_5bce6b47_4_k_cu_820316ed_170424cuda3std3__419piecewise_constructE)
_ZN40_INTERNAL_5bce6b47_4_k_cu_820316ed_170424cuda3std3__419piecewise_constructE:
	.zero		1
	.type		_ZN40_INTERNAL_5bce6b47_4_k_cu_820316ed_170424cuda3std3__45__cpo4cendE,@object
	.size		_ZN40_INTERNAL_5bce6b47_4_k_cu_820316ed_170424cuda3std3__45__cpo4cendE,(_ZN40_INTERNAL_5bce6b47_4_k_cu_820316ed_170424cuda3std6ranges3__45__cpo4swapE - _ZN40_INTERNAL_5bce6b47_4_k_cu_820316ed_170424cuda3std3__45__cpo4cendE)
_ZN40_INTERNAL_5bce6b47_4_k_cu_820316ed_170424cuda3std3__45__cpo4cendE:
	.zero		1
	.type		_ZN40_INTERNAL_5bce6b47_4_k_cu_820316ed_170424cuda3std6ranges3__45__cpo4swapE,@object
	.size		_ZN40_INTERNAL_5bce6b47_4_k_cu_820316ed_170424cuda3std6ranges3__45__cpo4swapE,(.L_10 - _ZN40_INTERNAL_5bce6b47_4_k_cu_820316ed_170424cuda3std6ranges3__45__cpo4swapE)
_ZN40_INTERNAL_5bce6b47_4_k_cu_820316ed_170424cuda3std6ranges3__45__cpo4swapE:
	.zero		1
.L_10:


//--------------------- .nv.constant0._ZN7cutlass13device_kernelINS_4gemm6kernel13GemmUniversalIN4cute5tupleIJiiiiEEENS1_10collective13CollectiveMmaINS1_35MainloopSm100TmaUmmaWarpSpecializedILi4ELi2ELi4ENS5_IJNS4_1CILi1EEESB_SB_EEEEENS5_IJNSA_ILi64EEESE_NSA_ILi32EEEEEENS_12float_e5m2_tENS5_IJlSB_lEEESH_SI_NS4_8TiledMMAINS4_8MMA_AtomIJNS4_10MMA_TraitsINS4_19SM100_MMA_F8F6F4_SSEJSH_SH_fSE_SE_NS4_17integral_constantINS4_4UMMA5MajorELSP_0EEESQ_NSN_INSO_7ScaleInELSR_0EEESS_EEEEEENS4_6LayoutISC_NS5_IJNSA_ILi0EEESW_SW_EEEEENS5_IJNS4_10UnderscoreESZ_SZ_EEEEENS4_13SM90_TMA_LOADENS4_14ComposedLayoutINS4_7SwizzleILi1ELi4ELi3EEENS4_18smem_ptr_flag_bitsILi8EEENSV_INS5_IJNSA_ILi8EEESF_EEENS5_IJSF_SB_EEEEEEEvNS4_8identityES12_S1C_vS1D_EENS_8epilogue10collective18CollectiveEpilogueINS1F_23Sm100TmaWarpSpecializedILi1ELi1ELi32ELb0ELb0EEEJSG_NS5_IJNSV_ISE_SB_EES1K_EEESH_SI_SH_SI_NS1F_6fusion15FusionCallbacksIS1J_NS1M_17LinearCombinationISH_fSH_fLNS_15FloatRoundStyleE2EEESG_S1L_JEEENS4_5SM1004TMEM4LOAD26SM100_TMEM_LOAD_16dp32b32xES12_NS13_INS14_ILi2ELi4ELi3EEES17_NSV_INS5_IJS18_SE_EEENS5_IJSE_SB_EEEEEEENS4_39AutoVectorizingCopyWithAssumedAlignmentILi128EEENS4_14SM90_TMA_STOREES20_S22_S22_EEEvvEEEEvNT_6ParamsE --------------------------
	.section	.nv.constant0._ZN7cutlass13device_kernelINS_4gemm6kernel13GemmUniversalIN4cute5tupleIJiiiiEEENS1_10collective13CollectiveMmaINS1_35MainloopSm100TmaUmmaWarpSpecializedILi4ELi2ELi4ENS5_IJNS4_1CILi1EEESB_SB_EEEEENS5_IJNSA_ILi64EEESE_NSA_ILi32EEEEEENS_12float_e5m2_tENS5_IJlSB_lEEESH_SI_NS4_8TiledMMAINS4_8MMA_AtomIJNS4_10MMA_TraitsINS4_19SM100_MMA_F8F6F4_SSEJSH_SH_fSE_SE_NS4_17integral_constantINS4_4UMMA5MajorELSP_0EEESQ_NSN_INSO_7ScaleInELSR_0EEESS_EEEEEENS4_6LayoutISC_NS5_IJNSA_ILi0EEESW_SW_EEEEENS5_IJNS4_10UnderscoreESZ_SZ_EEEEENS4_13SM90_TMA_LOADENS4_14ComposedLayoutINS4_7SwizzleILi1ELi4ELi3EEENS4_18smem_ptr_flag_bitsILi8EEENSV_INS5_IJNSA_ILi8EEESF_EEENS5_IJSF_SB_EEEEEEEvNS4_8identityES12_S1C_vS1D_EENS_8epilogue10collective18CollectiveEpilogueINS1F_23Sm100TmaWarpSpecializedILi1ELi1ELi32ELb0ELb0EEEJSG_NS5_IJNSV_ISE_SB_EES1K_EEESH_SI_SH_SI_NS1F_6fusion15FusionCallbacksIS1J_NS1M_17LinearCombinationISH_fSH_fLNS_15FloatRoundStyleE2EEESG_S1L_JEEENS4_5SM1004TMEM4LOAD26SM100_TMEM_LOAD_16dp32b32xES12_NS13_INS14_ILi2ELi4ELi3EEES17_NSV_INS5_IJS18_SE_EEENS5_IJSE_SB_EEEEEEENS4_39AutoVectorizingCopyWithAssumedAlignmentILi128EEENS4_14SM90_TMA_STOREES20_S22_S22_EEEvvEEEEvNT_6ParamsE,"a",@progbits
	.sectionflags	@""
	.align	4
.nv.constant0._ZN7cutlass13device_kernelINS_4gemm6kernel13GemmUniversalIN4cute5tupleIJiiiiEEENS1_10collective13CollectiveMmaINS1_35MainloopSm100TmaUmmaWarpSpecializedILi4ELi2ELi4ENS5_IJNS4_1CILi1EEESB_SB_EEEEENS5_IJNSA_ILi64EEESE_NSA_ILi32EEEEEENS_12float_e5m2_tENS5_IJlSB_lEEESH_SI_NS4_8TiledMMAINS4_8MMA_AtomIJNS4_10MMA_TraitsINS4_19SM100_MMA_F8F6F4_SSEJSH_SH_fSE_SE_NS4_17integral_constantINS4_4UMMA5MajorELSP_0EEESQ_NSN_INSO_7ScaleInELSR_0EEESS_EEEEEENS4_6LayoutISC_NS5_IJNSA_ILi0EEESW_SW_EEEEENS5_IJNS4_10UnderscoreESZ_SZ_EEEEENS4_13SM90_TMA_LOADENS4_14ComposedLayoutINS4_7SwizzleILi1ELi4ELi3EEENS4_18smem_ptr_flag_bitsILi8EEENSV_INS5_IJNSA_ILi8EEESF_EEENS5_IJSF_SB_EEEEEEEvNS4_8identityES12_S1C_vS1D_EENS_8epilogue10collective18CollectiveEpilogueINS1F_23Sm100TmaWarpSpecializedILi1ELi1ELi32ELb0ELb0EEEJSG_NS5_IJNSV_ISE_SB_EES1K_EEESH_SI_SH_SI_NS1F_6fusion15FusionCallbacksIS1J_NS1M_17LinearCombinationISH_fSH_fLNS_15FloatRoundStyleE2EEESG_S1L_JEEENS4_5SM1004TMEM4LOAD26SM100_TMEM_LOAD_16dp32b32xES12_NS13_INS14_ILi2ELi4ELi3EEES17_NSV_INS5_IJS18_SE_EEENS5_IJSE_SB_EEEEEEENS4_39AutoVectorizingCopyWithAssumedAlignmentILi128EEENS4_14SM90_TMA_STOREES20_S22_S22_EEEvvEEEEvNT_6ParamsE:
	.zero		2944


//--------------------- SYMBOLS --------------------------

	.type		.nv.reservedSmem.offset0,@object
	.size		.nv.reservedSmem.offset0,0x4
	.type		.nv.reservedSmem.cap,@object
	.size		.nv.reservedSmem.cap,0x4
	.type		__assertfail,@function
